// auto-generated by cutlass_sweep.conv — config: {"arch": "sm_90", "cluster_m": 2, "cluster_n": 1, "conv_kind": "wgrad", "dtype": "fp16", "ndim": 3, "tile_k": 64, "tile_m": 64, "tile_n": 64}
#include "cutlass/cutlass.h"
#include "cute/tensor.hpp"
#include "cutlass/kernel_hardware_info.hpp"
#include "cutlass/conv/convolution.h"
#include "cutlass/conv/dispatch_policy.hpp"
#include "cutlass/conv/collective/collective_builder.hpp"
#include "cutlass/conv/kernel/conv_universal.hpp"
#include "cutlass/conv/device/conv_universal_adapter.hpp"
#include "cutlass/epilogue/collective/collective_builder.hpp"

using namespace cute;
using Elem = cutlass::half_t;
using Acc  = float;
using LayoutAB = cutlass::layout::TensorNDHWC;
using LayoutC  = cutlass::layout::TensorKCSRT;
constexpr auto ConvOp = cutlass::conv::Operator::kWgrad;
using TileShape    = Shape<_64, Shape<_64>, Shape<_64>>;
using ClusterShape = Shape<_2, _1, _1>;

using CollectiveEpilogue = typename cutlass::epilogue::collective::CollectiveBuilder<
    cutlass::arch::Sm90, cutlass::arch::OpClassTensorOp,
    TileShape, ClusterShape,
    cutlass::epilogue::collective::EpilogueTileAuto,
    Acc, Acc,
    Elem, LayoutC, 128 / cutlass::sizeof_bits<Elem>::value,
    Elem, LayoutC, 128 / cutlass::sizeof_bits<Elem>::value,
    cutlass::epilogue::collective::EpilogueScheduleAuto
  >::CollectiveOp;

using CollectiveMainloop = typename cutlass::conv::collective::CollectiveBuilder<
    cutlass::arch::Sm90, cutlass::arch::OpClassTensorOp, ConvOp,
    Elem, LayoutAB, 128 / cutlass::sizeof_bits<Elem>::value,
    Elem, LayoutAB, 128 / cutlass::sizeof_bits<Elem>::value,
    Acc,
    TileShape, ClusterShape,
    cutlass::conv::collective::StageCountAutoCarveout<
        static_cast<int>(sizeof(typename CollectiveEpilogue::SharedStorage))>,
    cutlass::conv::collective::KernelScheduleAuto
  >::CollectiveOp;

using ProblemShape = cutlass::conv::ConvProblemShape<
    ConvOp, CollectiveMainloop::DispatchPolicy::NumSpatialDimensions>;
using ConvKernel = cutlass::conv::kernel::ConvUniversal<
    ProblemShape, CollectiveMainloop, CollectiveEpilogue>;
using Conv = cutlass::conv::device::ConvUniversalAdapter<ConvKernel>;

auto* _anchor = &cutlass::device_kernel<ConvKernel>;


// ===== COMPILED SASS (sm_90a) =====

	.target	sm_90a

	.elftype	@"ET_EXEC"


//--------------------- .note.nv.tkinfo           --------------------------
	.section	.note.nv.tkinfo,"",@"SHT_NOTE"
	.sectionflags	@"SHF_NOTE_NV_TKINFO"
	.tkinfo
        /*0018*/ 	.word	0x00000002
        /*0030*/ 	.string	""
        /*0030*/ 	.string	"ptxas"
        /*0030*/ 	.string	"Cuda compilation tools, release 13.0, V13.0.88"
        /*0030*/ 	.string	"Build cuda_13.0.r13.0/compiler.36424714_0"
        /*0030*/ 	.string	"-arch sm_90a -m 64 "



//--------------------- .note.nv.cuinfo           --------------------------
	.section	.note.nv.cuinfo,"",@"SHT_NOTE"
	.sectionflags	@"SHF_NOTE_NV_CUINFO"
        /*0018*/ 	.short	0x0002
        /*001a*/ 	.short	0x005a
        /*001c*/ 	.short	0x0082
	.zero		2


//--------------------- .nv.info                  --------------------------
	.section	.nv.info,"",@"SHT_CUDA_INFO"
	.align	4


	//----- nvinfo : EIATTR_REGCOUNT
	.align		4
        /*0000*/ 	.byte	0x04, 0x2f
        /*0002*/ 	.short	(.L_12 - .L_11)
	.align		4
.L_11:
        /*0004*/ 	.word	index@(_ZN7cutlass13device_kernelINS_4conv6kernel13ConvUniversalINS1_16ConvProblemShapeILNS1_8OperatorE2ELi3EEENS1_10collective14CollectiveConvINS1_46MainloopSm90TmaGmmaWarpSpecializedImplicitGemmILS5_2ELi14ELi3EN4cute5tupleIJNSA_1CILi2EEENSC_ILi1EEESE_EEENS1_36KernelImplicitTmaWarpSpecializedSm90ELi1EEENSB_IJNSC_ILi64EEENSB_IJSI_EEESJ_EEENS_6half_tESL_NSA_8TiledMMAINSA_8MMA_AtomIJNSA_4SM904GMMA25MMA_64x64x16_F32F16F16_SSILNSP_5MajorE1ELSR_1ELNSP_7ScaleInE1ELSS_1EEEEEENSA_6LayoutINSB_IJSE_SE_SE_EEENSB_IJNSC_ILi0EEESX_SX_EEEEENSB_IJNSA_10UnderscoreES10_S10_EEEEENS7_6detail26Sm90ImplicitGemmTileTraitsINSA_13SM90_TMA_LOADENSA_14ComposedLayoutINSA_7SwizzleILi3ELi4ELi3EEENSA_18smem_ptr_flag_bitsILi16EEENSV_INSB_IJNSB_IJSI_SE_EEENSB_IJNSC_ILi8EEES1C_EEENSB_IJSE_NSC_ILi14EEEEEEEEENSB_IJNSB_IJSE_SX_EEENSB_IJSI_NSC_ILi512EEEEEENSB_IJSX_NSC_ILi4096EEEEEEEEEEEEEvEENS14_INSA_30SM90_TMA_LOAD_IM2COL_MULTICASTES1O_vEEEENS_8epilogue10collective6detail29Sm90TmaWarpSpecializedAdapterINS1U_15DefaultEpilogueISL_NSB_IJlNSB_IJSE_lllEEESX_EEES1Z_NS1T_6thread17LinearCombinationISL_Li1EffLNS20_9ScaleType4KindE0ELNS_15FloatRoundStyleE2ESL_EENS_4gemm15EpilogueDefaultEEEEEvvEEEEvNT_6ParamsE)
        /*0008*/ 	.word	0x00000046


	//----- nvinfo : EIATTR_FRAME_SIZE
	.align		4
.L_12:
        /*000c*/ 	.byte	0x04, 0x11
        /*000e*/ 	.short	(.L_14 - .L_13)
	.align		4
.L_13:
        /*0010*/ 	.word	index@(_ZN7cutlass13device_kernelINS_4conv6kernel13ConvUniversalINS1_16ConvProblemShapeILNS1_8OperatorE2ELi3EEENS1_10collective14CollectiveConvINS1_46MainloopSm90TmaGmmaWarpSpecializedImplicitGemmILS5_2ELi14ELi3EN4cute5tupleIJNSA_1CILi2EEENSC_ILi1EEESE_EEENS1_36KernelImplicitTmaWarpSpecializedSm90ELi1EEENSB_IJNSC_ILi64EEENSB_IJSI_EEESJ_EEENS_6half_tESL_NSA_8TiledMMAINSA_8MMA_AtomIJNSA_4SM904GMMA25MMA_64x64x16_F32F16F16_SSILNSP_5MajorE1ELSR_1ELNSP_7ScaleInE1ELSS_1EEEEEENSA_6LayoutINSB_IJSE_SE_SE_EEENSB_IJNSC_ILi0EEESX_SX_EEEEENSB_IJNSA_10UnderscoreES10_S10_EEEEENS7_6detail26Sm90ImplicitGemmTileTraitsINSA_13SM90_TMA_LOADENSA_14ComposedLayoutINSA_7SwizzleILi3ELi4ELi3EEENSA_18smem_ptr_flag_bitsILi16EEENSV_INSB_IJNSB_IJSI_SE_EEENSB_IJNSC_ILi8EEES1C_EEENSB_IJSE_NSC_ILi14EEEEEEEEENSB_IJNSB_IJSE_SX_EEENSB_IJSI_NSC_ILi512EEEEEENSB_IJSX_NSC_ILi4096EEEEEEEEEEEEEvEENS14_INSA_30SM90_TMA_LOAD_IM2COL_MULTICASTES1O_vEEEENS_8epilogue10collective6detail29Sm90TmaWarpSpecializedAdapterINS1U_15DefaultEpilogueISL_NSB_IJlNSB_IJSE_lllEEESX_EEES1Z_NS1T_6thread17LinearCombinationISL_Li1EffLNS20_9ScaleType4KindE0ELNS_15FloatRoundStyleE2ESL_EENS_4gemm15EpilogueDefaultEEEEEvvEEEEvNT_6ParamsE)
        /*0014*/ 	.word	0x00000000


	//----- nvinfo : EIATTR_MIN_STACK_SIZE
	.align		4
.L_14:
        /*0018*/ 	.byte	0x04, 0x12
        /*001a*/ 	.short	(.L_16 - .L_15)
	.align		4
.L_15:
        /*001c*/ 	.word	index@(_ZN7cutlass13device_kernelINS_4conv6kernel13ConvUniversalINS1_16ConvProblemShapeILNS1_8OperatorE2ELi3EEENS1_10collective14CollectiveConvINS1_46MainloopSm90TmaGmmaWarpSpecializedImplicitGemmILS5_2ELi14ELi3EN4cute5tupleIJNSA_1CILi2EEENSC_ILi1EEESE_EEENS1_36KernelImplicitTmaWarpSpecializedSm90ELi1EEENSB_IJNSC_ILi64EEENSB_IJSI_EEESJ_EEENS_6half_tESL_NSA_8TiledMMAINSA_8MMA_AtomIJNSA_4SM904GMMA25MMA_64x64x16_F32F16F16_SSILNSP_5MajorE1ELSR_1ELNSP_7ScaleInE1ELSS_1EEEEEENSA_6LayoutINSB_IJSE_SE_SE_EEENSB_IJNSC_ILi0EEESX_SX_EEEEENSB_IJNSA_10UnderscoreES10_S10_EEEEENS7_6detail26Sm90ImplicitGemmTileTraitsINSA_13SM90_TMA_LOADENSA_14ComposedLayoutINSA_7SwizzleILi3ELi4ELi3EEENSA_18smem_ptr_flag_bitsILi16EEENSV_INSB_IJNSB_IJSI_SE_EEENSB_IJNSC_ILi8EEES1C_EEENSB_IJSE_NSC_ILi14EEEEEEEEENSB_IJNSB_IJSE_SX_EEENSB_IJSI_NSC_ILi512EEEEEENSB_IJSX_NSC_ILi4096EEEEEEEEEEEEEvEENS14_INSA_30SM90_TMA_LOAD_IM2COL_MULTICASTES1O_vEEEENS_8epilogue10collective6detail29Sm90TmaWarpSpecializedAdapterINS1U_15DefaultEpilogueISL_NSB_IJlNSB_IJSE_lllEEESX_EEES1Z_NS1T_6thread17LinearCombinationISL_Li1EffLNS20_9ScaleType4KindE0ELNS_15FloatRoundStyleE2ESL_EENS_4gemm15EpilogueDefaultEEEEEvvEEEEvNT_6ParamsE)
        /*0020*/ 	.word	0x00000000
.L_16:


//--------------------- .nv.compat                --------------------------
	.section	.nv.compat,"",@"SHT_CUDA_COMPAT_INFO"
	.align	4
        /*0000*/ 	.byte	0x02, 0x09, 0x01, 0x00, 0x02, 0x02, 0x04, 0x00, 0x02, 0x05, 0x05, 0x00, 0x03, 0x07, 0x01, 0x01
        /*0010*/ 	.byte	0x02, 0x03, 0x01, 0x00, 0x02, 0x06, 0x01, 0x00, 0x04, 0x0b, 0x08, 0x00, 0x00, 0x00, 0x00, 0x00
        /*0020*/ 	.byte	0x00, 0x00, 0x00, 0x00


//--------------------- .nv.info._ZN7cutlass13device_kernelINS_4conv6kernel13ConvUniversalINS1_16ConvProblemShapeILNS1_8OperatorE2ELi3EEENS1_10collective14CollectiveConvINS1_46MainloopSm90TmaGmmaWarpSpecializedImplicitGemmILS5_2ELi14ELi3EN4cute5tupleIJNSA_1CILi2EEENSC_ILi1EEESE_EEENS1_36KernelImplicitTmaWarpSpecializedSm90ELi1EEENSB_IJNSC_ILi64EEENSB_IJSI_EEESJ_EEENS_6half_tESL_NSA_8TiledMMAINSA_8MMA_AtomIJNSA_4SM904GMMA25MMA_64x64x16_F32F16F16_SSILNSP_5MajorE1ELSR_1ELNSP_7ScaleInE1ELSS_1EEEEEENSA_6LayoutINSB_IJSE_SE_SE_EEENSB_IJNSC_ILi0EEESX_SX_EEEEENSB_IJNSA_10UnderscoreES10_S10_EEEEENS7_6detail26Sm90ImplicitGemmTileTraitsINSA_13SM90_TMA_LOADENSA_14ComposedLayoutINSA_7SwizzleILi3ELi4ELi3EEENSA_18smem_ptr_flag_bitsILi16EEENSV_INSB_IJNSB_IJSI_SE_EEENSB_IJNSC_ILi8EEES1C_EEENSB_IJSE_NSC_ILi14EEEEEEEEENSB_IJNSB_IJSE_SX_EEENSB_IJSI_NSC_ILi512EEEEEENSB_IJSX_NSC_ILi4096EEEEEEEEEEEEEvEENS14_INSA_30SM90_TMA_LOAD_IM2COL_MULTICASTES1O_vEEEENS_8epilogue10collective6detail29Sm90TmaWarpSpecializedAdapterINS1U_15DefaultEpilogueISL_NSB_IJlNSB_IJSE_lllEEESX_EEES1Z_NS1T_6thread17LinearCombinationISL_Li1EffLNS20_9ScaleType4KindE0ELNS_15FloatRoundStyleE2ESL_EENS_4gemm15EpilogueDefaultEEEEEvvEEEEvNT_6ParamsE --------------------------
	.section	.nv.info._ZN7cutlass13device_kernelINS_4conv6kernel13ConvUniversalINS1_16ConvProblemShapeILNS1_8OperatorE2ELi3EEENS1_10collective14CollectiveConvINS1_46MainloopSm90TmaGmmaWarpSpecializedImplicitGemmILS5_2ELi14ELi3EN4cute5tupleIJNSA_1CILi2EEENSC_ILi1EEESE_EEENS1_36KernelImplicitTmaWarpSpecializedSm90ELi1EEENSB_IJNSC_ILi64EEENSB_IJSI_EEESJ_EEENS_6half_tESL_NSA_8TiledMMAINSA_8MMA_AtomIJNSA_4SM904GMMA25MMA_64x64x16_F32F16F16_SSILNSP_5MajorE1ELSR_1ELNSP_7ScaleInE1ELSS_1EEEEEENSA_6LayoutINSB_IJSE_SE_SE_EEENSB_IJNSC_ILi0EEESX_SX_EEEEENSB_IJNSA_10UnderscoreES10_S10_EEEEENS7_6detail26Sm90ImplicitGemmTileTraitsINSA_13SM90_TMA_LOADENSA_14ComposedLayoutINSA_7SwizzleILi3ELi4ELi3EEENSA_18smem_ptr_flag_bitsILi16EEENSV_INSB_IJNSB_IJSI_SE_EEENSB_IJNSC_ILi8EEES1C_EEENSB_IJSE_NSC_ILi14EEEEEEEEENSB_IJNSB_IJSE_SX_EEENSB_IJSI_NSC_ILi512EEEEEENSB_IJSX_NSC_ILi4096EEEEEEEEEEEEEvEENS14_INSA_30SM90_TMA_LOAD_IM2COL_MULTICASTES1O_vEEEENS_8epilogue10collective6detail29Sm90TmaWarpSpecializedAdapterINS1U_15DefaultEpilogueISL_NSB_IJlNSB_IJSE_lllEEESX_EEES1Z_NS1T_6thread17LinearCombinationISL_Li1EffLNS20_9ScaleType4KindE0ELNS_15FloatRoundStyleE2ESL_EENS_4gemm15EpilogueDefaultEEEEEvvEEEEvNT_6ParamsE,"",@"SHT_CUDA_INFO"
	.sectionflags	@""
	.align	4


	//----- nvinfo : EIATTR_CUDA_API_VERSION
	.align		4
        /*0000*/ 	.byte	0x04, 0x37
        /*0002*/ 	.short	(.L_18 - .L_17)
.L_17:
        /*0004*/ 	.word	0x00000082


	//----- nvinfo : EIATTR_KPARAM_INFO
	.align		4
.L_18:
        /*0008*/ 	.byte	0x04, 0x17
        /*000a*/ 	.short	(.L_20 - .L_19)
.L_19:
        /*000c*/ 	.word	0x00000000
        /*0010*/ 	.short	0x0000
        /*0012*/ 	.short	0x0070
        /*0014*/ 	.byte	0x00, 0xf0, 0x01, 0x10


	//----- nvinfo : EIATTR_SPARSE_MMA_MASK
	.align		4
.L_20:
        /*0018*/ 	.byte	0x03, 0x50
        /*001a*/ 	.short	0x0000


	//----- nvinfo : EIATTR_MAXREG_COUNT
	.align		4
        /*001c*/ 	.byte	0x03, 0x1b
        /*001e*/ 	.short	0x00ff


	//----- nvinfo : EIATTR_NUM_BARRIERS
	.align		4
        /*0020*/ 	.byte	0x02, 0x4c
        /*0022*/ 	.byte	0x01
	.zero		1


	//----- nvinfo : EIATTR_MERCURY_ISA_VERSION
	.align		4
        /*0024*/ 	.byte	0x03, 0x5f
        /*0026*/ 	.short	0x0101


	//----- nvinfo : EIATTR_COOP_GROUP_MASK_REGIDS
	.align		4
        /*0028*/ 	.byte	0x04, 0x29
        /*002a*/ 	.short	(.L_22 - .L_21)


	//   ....[0]....
.L_21:
        /*002c*/ 	.word	0xffffffff


	//   ....[1]....
        /*0030*/ 	.word	0xffffffff


	//   ....[2]....
        /*0034*/ 	.word	0xffffffff


	//   ....[3]....
        /*0038*/ 	.word	0xffffffff


	//----- nvinfo : EIATTR_COOP_GROUP_INSTR_OFFSETS
	.align		4
.L_22:
        /*003c*/ 	.byte	0x04, 0x28
        /*003e*/ 	.short	(.L_24 - .L_23)


	//   ....[0]....
.L_23:
        /*0040*/ 	.word	0x00000070


	//   ....[1]....
        /*0044*/ 	.word	0x00000080


	//   ....[2]....
        /*0048*/ 	.word	0x00000140


	//   ....[3]....
        /*004c*/ 	.word	0x00000810


	//----- nvinfo : EIATTR_MBARRIER_INSTR_OFFSETS
	.align		4
.L_24:
        /*0050*/ 	.byte	0x04, 0x39
        /*0052*/ 	.short	(.L_26 - .L_25)


	//   ....[0]....
.L_25:
        /*0054*/ 	.word	0x00000310
        /*0058*/ 	.word	0x000000ff
        /*005c*/ 	.word	0x00038000
        /*0060*/ 	.short	0x0100
        /*0062*/ 	.byte	0x08
	.zero		1


	//   ....[1]....
        /*0064*/ 	.word	0x00000320
        /*0068*/ 	.word	0x000000ff
        /*006c*/ 	.word	0x00038070
        /*0070*/ 	.short	0x0100
        /*0072*/ 	.byte	0x08
	.zero		1


	//   ....[2]....
        /*0074*/ 	.word	0x00000330
        /*0078*/ 	.word	0x000000ff
        /*007c*/ 	.word	0x00038008
        /*0080*/ 	.short	0x0100
        /*0082*/ 	.byte	0x08
	.zero		1


	//   ....[3]....
        /*0084*/ 	.word	0x00000340
        /*0088*/ 	.word	0x000000ff
        /*008c*/ 	.word	0x00038078
        /*0090*/ 	.short	0x0100
        /*0092*/ 	.byte	0x08
	.zero		1


	//   ....[4]....
        /*0094*/ 	.word	0x00000350
        /*0098*/ 	.word	0x000000ff
        /*009c*/ 	.word	0x00038010
        /*00a0*/ 	.short	0x0100
        /*00a2*/ 	.byte	0x08
	.zero		1


	//   ....[5]....
        /*00a4*/ 	.word	0x00000360
        /*00a8*/ 	.word	0x000000ff
        /*00ac*/ 	.word	0x00038080
        /*00b0*/ 	.short	0x0100
        /*00b2*/ 	.byte	0x08
	.zero		1


	//   ....[6]....
        /*00b4*/ 	.word	0x00000370
        /*00b8*/ 	.word	0x000000ff
        /*00bc*/ 	.word	0x00038018
        /*00c0*/ 	.short	0x0100
        /*00c2*/ 	.byte	0x08
	.zero		1


	//   ....[7]....
        /*00c4*/ 	.word	0x00000380
        /*00c8*/ 	.word	0x000000ff
        /*00cc*/ 	.word	0x00038088
        /*00d0*/ 	.short	0x0100
        /*00d2*/ 	.byte	0x08
	.zero		1


	//   ....[8]....
        /*00d4*/ 	.word	0x00000390
        /*00d8*/ 	.word	0x000000ff
        /*00dc*/ 	.word	0x00038020
        /*00e0*/ 	.short	0x0100
        /*00e2*/ 	.byte	0x08
	.zero		1


	//   ....[9]....
        /*00e4*/ 	.word	0x000003a0
        /*00e8*/ 	.word	0x000000ff
        /*00ec*/ 	.word	0x00038090
        /*00f0*/ 	.short	0x0100
        /*00f2*/ 	.byte	0x08
	.zero		1


	//   ....[10]....
        /*00f4*/ 	.word	0x000003b0
        /*00f8*/ 	.word	0x000000ff
        /*00fc*/ 	.word	0x00038028
        /*0100*/ 	.short	0x0100
        /*0102*/ 	.byte	0x08
	.zero		1


	//   ....[11]....
        /*0104*/ 	.word	0x000003c0
        /*0108*/ 	.word	0x000000ff
        /*010c*/ 	.word	0x00038098
        /*0110*/ 	.short	0x0100
        /*0112*/ 	.byte	0x08
	.zero		1


	//   ....[12]....
        /*0114*/ 	.word	0x000003d0
        /*0118*/ 	.word	0x000000ff
        /*011c*/ 	.word	0x00038030
        /*0120*/ 	.short	0x0100
        /*0122*/ 	.byte	0x08
	.zero		1


	//   ....[13]....
        /*0124*/ 	.word	0x000003e0
        /*0128*/ 	.word	0x000000ff
        /*012c*/ 	.word	0x000380a0
        /*0130*/ 	.short	0x0100
        /*0132*/ 	.byte	0x08
	.zero		1


	//   ....[14]....
        /*0134*/ 	.word	0x000003f0
        /*0138*/ 	.word	0x000000ff
        /*013c*/ 	.word	0x00038038
        /*0140*/ 	.short	0x0100
        /*0142*/ 	.byte	0x08
	.zero		1


	//   ....[15]....
        /*0144*/ 	.word	0x00000400
        /*0148*/ 	.word	0x000000ff
        /*014c*/ 	.word	0x000380a8
        /*0150*/ 	.short	0x0100
        /*0152*/ 	.byte	0x08
	.zero		1


	//   ....[16]....
        /*0154*/ 	.word	0x00000410
        /*0158*/ 	.word	0x000000ff
        /*015c*/ 	.word	0x00038040
        /*0160*/ 	.short	0x0100
        /*0162*/ 	.byte	0x08
	.zero		1


	//   ....[17]....
        /*0164*/ 	.word	0x00000420
        /*0168*/ 	.word	0x000000ff
        /*016c*/ 	.word	0x000380b0
        /*0170*/ 	.short	0x0100
        /*0172*/ 	.byte	0x08
	.zero		1


	//   ....[18]....
        /*0174*/ 	.word	0x00000430
        /*0178*/ 	.word	0x000000ff
        /*017c*/ 	.word	0x00038048
        /*0180*/ 	.short	0x0100
        /*0182*/ 	.byte	0x08
	.zero		1


	//   ....[19]....
        /*0184*/ 	.word	0x00000440
        /*0188*/ 	.word	0x000000ff
        /*018c*/ 	.word	0x000380b8
        /*0190*/ 	.short	0x0100
        /*0192*/ 	.byte	0x08
	.zero		1


	//   ....[20]....
        /*0194*/ 	.word	0x00000450
        /*0198*/ 	.word	0x000000ff
        /*019c*/ 	.word	0x00038050
        /*01a0*/ 	.short	0x0100
        /*01a2*/ 	.byte	0x08
	.zero		1


	//   ....[21]....
        /*01a4*/ 	.word	0x00000460
        /*01a8*/ 	.word	0x000000ff
        /*01ac*/ 	.word	0x000380c0
        /*01b0*/ 	.short	0x0100
        /*01b2*/ 	.byte	0x08
	.zero		1


	//   ....[22]....
        /*01b4*/ 	.word	0x00000470
        /*01b8*/ 	.word	0x000000ff
        /*01bc*/ 	.word	0x00038058
        /*01c0*/ 	.short	0x0100
        /*01c2*/ 	.byte	0x08
	.zero		1


	//   ....[23]....
        /*01c4*/ 	.word	0x00000480
        /*01c8*/ 	.word	0x000000ff
        /*01cc*/ 	.word	0x000380c8
        /*01d0*/ 	.short	0x0100
        /*01d2*/ 	.byte	0x08
	.zero		1


	//   ....[24]....
        /*01d4*/ 	.word	0x00000490
        /*01d8*/ 	.word	0x000000ff
        /*01dc*/ 	.word	0x00038060
        /*01e0*/ 	.short	0x0100
        /*01e2*/ 	.byte	0x08
	.zero		1


	//   ....[25]....
        /*01e4*/ 	.word	0x000004a0
        /*01e8*/ 	.word	0x000000ff
        /*01ec*/ 	.word	0x000380d0
        /*01f0*/ 	.short	0x0100
        /*01f2*/ 	.byte	0x08
	.zero		1


	//   ....[26]....
        /*01f4*/ 	.word	0x000004b0
        /*01f8*/ 	.word	0x000000ff
        /*01fc*/ 	.word	0x00038068
        /*0200*/ 	.short	0x0100
        /*0202*/ 	.byte	0x08
	.zero		1


	//   ....[27]....
        /*0204*/ 	.word	0x000004c0
        /*0208*/ 	.word	0x000000ff
        /*020c*/ 	.word	0x000380d8
        /*0210*/ 	.short	0x0100
        /*0212*/ 	.byte	0x08
	.zero		1


	//   ....[28]....
        /*0214*/ 	.word	0x00001270
        /*0218*/ 	.word	0x0000000b
        /*021c*/ 	.word	0x00038000
        /*0220*/ 	.short	0x010a
        /*0222*/ 	.byte	0x3f
	.zero		1


	//   ....[29]....
        /*0224*/ 	.word	0x00001600
        /*0228*/ 	.word	0x0000000b
        /*022c*/ 	.word	0x00038000
        /*0230*/ 	.short	0x010a
        /*0232*/ 	.byte	0x3f
	.zero		1


	//   ....[30]....
        /*0234*/ 	.word	0x00001820
        /*0238*/ 	.word	0x0000000b
        /*023c*/ 	.word	0x00000000
        /*0240*/ 	.short	0x0101
        /*0242*/ 	.byte	0x3f
	.zero		1


	//   ....[31]....
        /*0244*/ 	.word	0x00001ae0
        /*0248*/ 	.word	0x00000007
        /*024c*/ 	.word	0x00000000
        /*0250*/ 	.short	0x0101
        /*0252*/ 	.byte	0x3f
	.zero		1


	//   ....[32]....
        /*0254*/ 	.word	0x00004980
        /*0258*/ 	.word	0x00000008
        /*025c*/ 	.word	0x00038070
        /*0260*/ 	.short	0x010a
        /*0262*/ 	.byte	0x3f
	.zero		1


	//   ....[33]....
        /*0264*/ 	.word	0x000050d0
        /*0268*/ 	.word	0x00000002
        /*026c*/ 	.word	0x00000000
        /*0270*/ 	.short	0x010a
        /*0272*/ 	.byte	0x3f
	.zero		1


	//   ....[34]....
        /*0274*/ 	.word	0x00005180
        /*0278*/ 	.word	0x00000002
        /*027c*/ 	.word	0x00000000
        /*0280*/ 	.short	0x010a
        /*0282*/ 	.byte	0x3f
	.zero		1


	//   ....[35]....
        /*0284*/ 	.word	0x00005230
        /*0288*/ 	.word	0x00000002
        /*028c*/ 	.word	0x00000000
        /*0290*/ 	.short	0x010a
        /*0292*/ 	.byte	0x3f
	.zero		1


	//   ....[36]....
        /*0294*/ 	.word	0x000052e0
        /*0298*/ 	.word	0x00000002
        /*029c*/ 	.word	0x00000000
        /*02a0*/ 	.short	0x010a
        /*02a2*/ 	.byte	0x3f
	.zero		1


	//   ....[37]....
        /*02a4*/ 	.word	0x00005390
        /*02a8*/ 	.word	0x00000002
        /*02ac*/ 	.word	0x00000000
        /*02b0*/ 	.short	0x010a
        /*02b2*/ 	.byte	0x3f
	.zero		1


	//   ....[38]....
        /*02b4*/ 	.word	0x00005440
        /*02b8*/ 	.word	0x00000002
        /*02bc*/ 	.word	0x00000000
        /*02c0*/ 	.short	0x010a
        /*02c2*/ 	.byte	0x3f
	.zero		1


	//   ....[39]....
        /*02c4*/ 	.word	0x000054f0
        /*02c8*/ 	.word	0x00000002
        /*02cc*/ 	.word	0x00000000
        /*02d0*/ 	.short	0x010a
        /*02d2*/ 	.byte	0x3f
	.zero		1


	//   ....[40]....
        /*02d4*/ 	.word	0x000055a0
        /*02d8*/ 	.word	0x00000002
        /*02dc*/ 	.word	0x00000000
        /*02e0*/ 	.short	0x010a
        /*02e2*/ 	.byte	0x3f
	.zero		1


	//   ....[41]....
        /*02e4*/ 	.word	0x00005650
        /*02e8*/ 	.word	0x00000002
        /*02ec*/ 	.word	0x00000000
        /*02f0*/ 	.short	0x010a
        /*02f2*/ 	.byte	0x3f
	.zero		1


	//   ....[42]....
        /*02f4*/ 	.word	0x00005700
        /*02f8*/ 	.word	0x00000002
        /*02fc*/ 	.word	0x00000000
        /*0300*/ 	.short	0x010a
        /*0302*/ 	.byte	0x3f
	.zero		1


	//   ....[43]....
        /*0304*/ 	.word	0x000057b0
        /*0308*/ 	.word	0x00000002
        /*030c*/ 	.word	0x00000000
        /*0310*/ 	.short	0x010a
        /*0312*/ 	.byte	0x3f
	.zero		1


	//   ....[44]....
        /*0314*/ 	.word	0x00005860
        /*0318*/ 	.word	0x00000002
        /*031c*/ 	.word	0x00000000
        /*0320*/ 	.short	0x010a
        /*0322*/ 	.byte	0x3f
	.zero		1


	//   ....[45]....
        /*0324*/ 	.word	0x00005910
        /*0328*/ 	.word	0x00000002
        /*032c*/ 	.word	0x00000000
        /*0330*/ 	.short	0x010a
        /*0332*/ 	.byte	0x3f
	.zero		1


	//   ....[46]....
        /*0334*/ 	.word	0x000059c0
        /*0338*/ 	.word	0x00000003
        /*033c*/ 	.word	0x00000000
        /*0340*/ 	.short	0x010a
        /*0342*/ 	.byte	0x3f
	.zero		1


	//----- nvinfo : EIATTR_NUM_MBARRIERS
	.align		4
.L_26:
        /*0344*/ 	.byte	0x03, 0x38
        /*0346*/ 	.short	0x001c


	//----- nvinfo : EIATTR_EXIT_INSTR_OFFSETS
	.align		4
        /*0348*/ 	.byte	0x04, 0x1c
        /*034a*/ 	.short	(.L_28 - .L_27)


	//   ....[0]....
.L_27:
        /*034c*/ 	.word	0x00001090


	//   ....[1]....
        /*0350*/ 	.word	0x00001cc0


	//   ....[2]....
        /*0354*/ 	.word	0x00001da0


	//   ....[3]....
        /*0358*/ 	.word	0x00001e90


	//   ....[4]....
        /*035c*/ 	.word	0x00003bc0


	//   ....[5]....
        /*0360*/ 	.word	0x00003bf0


	//   ....[6]....
        /*0364*/ 	.word	0x000046e0


	//   ....[7]....
        /*0368*/ 	.word	0x00004710


	//   ....[8]....
        /*036c*/ 	.word	0x00004730


	//   ....[9]....
        /*0370*/ 	.word	0x00004fe0


	//   ....[10]....
        /*0374*/ 	.word	0x000059f0


	//----- nvinfo : EIATTR_MAX_THREADS
	.align		4
.L_28:
        /*0378*/ 	.byte	0x04, 0x05
        /*037a*/ 	.short	(.L_30 - .L_29)
.L_29:
        /*037c*/ 	.word	0x00000100
        /*0380*/ 	.word	0x00000001
        /*0384*/ 	.word	0x00000001


	//----- nvinfo : EIATTR_CRS_STACK_SIZE
	.align		4
.L_30:
        /*0388*/ 	.byte	0x04, 0x1e
        /*038a*/ 	.short	(.L_32 - .L_31)
.L_31:
        /*038c*/ 	.word	0x00000000


	//----- nvinfo : EIATTR_CBANK_PARAM_SIZE
	.align		4
.L_32:
        /*0390*/ 	.byte	0x03, 0x19
        /*0392*/ 	.short	0x0470


	//----- nvinfo : EIATTR_PARAM_CBANK
	.align		4
        /*0394*/ 	.byte	0x04, 0x0a
        /*0396*/ 	.short	(.L_34 - .L_33)
	.align		4
.L_33:
        /*0398*/ 	.word	index@(.nv.constant0._ZN7cutlass13device_kernelINS_4conv6kernel13ConvUniversalINS1_16ConvProblemShapeILNS1_8OperatorE2ELi3EEENS1_10collective14CollectiveConvINS1_46MainloopSm90TmaGmmaWarpSpecializedImplicitGemmILS5_2ELi14ELi3EN4cute5tupleIJNSA_1CILi2EEENSC_ILi1EEESE_EEENS1_36KernelImplicitTmaWarpSpecializedSm90ELi1EEENSB_IJNSC_ILi64EEENSB_IJSI_EEESJ_EEENS_6half_tESL_NSA_8TiledMMAINSA_8MMA_AtomIJNSA_4SM904GMMA25MMA_64x64x16_F32F16F16_SSILNSP_5MajorE1ELSR_1ELNSP_7ScaleInE1ELSS_1EEEEEENSA_6LayoutINSB_IJSE_SE_SE_EEENSB_IJNSC_ILi0EEESX_SX_EEEEENSB_IJNSA_10UnderscoreES10_S10_EEEEENS7_6detail26Sm90ImplicitGemmTileTraitsINSA_13SM90_TMA_LOADENSA_14ComposedLayoutINSA_7SwizzleILi3ELi4ELi3EEENSA_18smem_ptr_flag_bitsILi16EEENSV_INSB_IJNSB_IJSI_SE_EEENSB_IJNSC_ILi8EEES1C_EEENSB_IJSE_NSC_ILi14EEEEEEEEENSB_IJNSB_IJSE_SX_EEENSB_IJSI_NSC_ILi512EEEEEENSB_IJSX_NSC_ILi4096EEEEEEEEEEEEEvEENS14_INSA_30SM90_TMA_LOAD_IM2COL_MULTICASTES1O_vEEEENS_8epilogue10collective6detail29Sm90TmaWarpSpecializedAdapterINS1U_15DefaultEpilogueISL_NSB_IJlNSB_IJSE_lllEEESX_EEES1Z_NS1T_6thread17LinearCombinationISL_Li1EffLNS20_9ScaleType4KindE0ELNS_15FloatRoundStyleE2ESL_EENS_4gemm15EpilogueDefaultEEEEEvvEEEEvNT_6ParamsE)
        /*039c*/ 	.short	0x0210
        /*039e*/ 	.short	0x0470


	//----- nvinfo : EIATTR_SW_WAR
	.align		4
.L_34:
        /*03a0*/ 	.byte	0x04, 0x36
        /*03a2*/ 	.short	(.L_36 - .L_35)
.L_35:
        /*03a4*/ 	.word	0x00000008
.L_36:


//--------------------- .nv.callgraph             --------------------------
	.section	.nv.callgraph,"",@"SHT_CUDA_CALLGRAPH"
	.align	4
	.sectionentsize	8
	.align		4
        /*0000*/ 	.word	0x00000000
	.align		4
        /*0004*/ 	.word	0xffffffff
	.align		4
        /*0008*/ 	.word	0x00000000
	.align		4
        /*000c*/ 	.word	0xfffffffe
	.align		4
        /*0010*/ 	.word	0x00000000
	.align		4
        /*0014*/ 	.word	0xfffffffd
	.align		4
        /*0018*/ 	.word	0x00000000
	.align		4
        /*001c*/ 	.word	0xfffffffc


//--------------------- .nv.constant4             --------------------------
	.section	.nv.constant4,"a",@progbits
	.align	8
	.align		8
.nv.constant4:
        /*0000*/ 	.dword	_ZN39_INTERNAL_e39089f8_4_k_cu_26260b5b_29044cuda3std3__45__cpo5beginE
	.align		8
        /*0008*/ 	.dword	_ZN39_INTERNAL_e39089f8_4_k_cu_26260b5b_29044cuda3std3__45__cpo3endE
	.align		8
        /*0010*/ 	.dword	_ZN39_INTERNAL_e39089f8_4_k_cu_26260b5b_29044cuda3std3__45__cpo6cbeginE
	.align		8
        /*0018*/ 	.dword	_ZN39_INTERNAL_e39089f8_4_k_cu_26260b5b_29044cuda3std3__45__cpo4cendE
	.align		8
        /*0020*/ 	.dword	_ZN39_INTERNAL_e39089f8_4_k_cu_26260b5b_29044cuda3std3__441_GLOBAL__N__e39089f8_4_k_cu_26260b5b_29046ignoreE
	.align		8
        /*0028*/ 	.dword	_ZN39_INTERNAL_e39089f8_4_k_cu_26260b5b_29044cuda3std3__419piecewise_constructE
	.align		8
        /*0030*/ 	.dword	_ZN39_INTERNAL_e39089f8_4_k_cu_26260b5b_29044cuda3std3__48in_placeE
	.align		8
        /*0038*/ 	.dword	_ZN39_INTERNAL_e39089f8_4_k_cu_26260b5b_29044cuda3std6ranges3__45__cpo4swapE
	.align		8
        /*0040*/ 	.dword	_ZN39_INTERNAL_e39089f8_4_k_cu_26260b5b_29044cuda3std6ranges3__45__cpo9iter_moveE
	.align		8
        /*0048*/ 	.dword	_ZN39_INTERNAL_e39089f8_4_k_cu_26260b5b_29044cute7productE
	.align		8
        /*0050*/ 	.dword	_ZN39_INTERNAL_e39089f8_4_k_cu_26260b5b_29044cute1_E


//--------------------- .text._ZN7cutlass13device_kernelINS_4conv6kernel13ConvUniversalINS1_16ConvProblemShapeILNS1_8OperatorE2ELi3EEENS1_10collective14CollectiveConvINS1_46MainloopSm90TmaGmmaWarpSpecializedImplicitGemmILS5_2ELi14ELi3EN4cute5tupleIJNSA_1CILi2EEENSC_ILi1EEESE_EEENS1_36KernelImplicitTmaWarpSpecializedSm90ELi1EEENSB_IJNSC_ILi64EEENSB_IJSI_EEESJ_EEENS_6half_tESL_NSA_8TiledMMAINSA_8MMA_AtomIJNSA_4SM904GMMA25MMA_64x64x16_F32F16F16_SSILNSP_5MajorE1ELSR_1ELNSP_7ScaleInE1ELSS_1EEEEEENSA_6LayoutINSB_IJSE_SE_SE_EEENSB_IJNSC_ILi0EEESX_SX_EEEEENSB_IJNSA_10UnderscoreES10_S10_EEEEENS7_6detail26Sm90ImplicitGemmTileTraitsINSA_13SM90_TMA_LOADENSA_14ComposedLayoutINSA_7SwizzleILi3ELi4ELi3EEENSA_18smem_ptr_flag_bitsILi16EEENSV_INSB_IJNSB_IJSI_SE_EEENSB_IJNSC_ILi8EEES1C_EEENSB_IJSE_NSC_ILi14EEEEEEEEENSB_IJNSB_IJSE_SX_EEENSB_IJSI_NSC_ILi512EEEEEENSB_IJSX_NSC_ILi4096EEEEEEEEEEEEEvEENS14_INSA_30SM90_TMA_LOAD_IM2COL_MULTICASTES1O_vEEEENS_8epilogue10collective6detail29Sm90TmaWarpSpecializedAdapterINS1U_15DefaultEpilogueISL_NSB_IJlNSB_IJSE_lllEEESX_EEES1Z_NS1T_6thread17LinearCombinationISL_Li1EffLNS20_9ScaleType4KindE0ELNS_15FloatRoundStyleE2ESL_EENS_4gemm15EpilogueDefaultEEEEEvvEEEEvNT_6ParamsE --------------------------
	.section	.text._ZN7cutlass13device_kernelINS_4conv6kernel13ConvUniversalINS1_16ConvProblemShapeILNS1_8OperatorE2ELi3EEENS1_10collective14CollectiveConvINS1_46MainloopSm90TmaGmmaWarpSpecializedImplicitGemmILS5_2ELi14ELi3EN4cute5tupleIJNSA_1CILi2EEENSC_ILi1EEESE_EEENS1_36KernelImplicitTmaWarpSpecializedSm90ELi1EEENSB_IJNSC_ILi64EEENSB_IJSI_EEESJ_EEENS_6half_tESL_NSA_8TiledMMAINSA_8MMA_AtomIJNSA_4SM904GMMA25MMA_64x64x16_F32F16F16_SSILNSP_5MajorE1ELSR_1ELNSP_7ScaleInE1ELSS_1EEEEEENSA_6LayoutINSB_IJSE_SE_SE_EEENSB_IJNSC_ILi0EEESX_SX_EEEEENSB_IJNSA_10UnderscoreES10_S10_EEEEENS7_6detail26Sm90ImplicitGemmTileTraitsINSA_13SM90_TMA_LOADENSA_14ComposedLayoutINSA_7SwizzleILi3ELi4ELi3EEENSA_18smem_ptr_flag_bitsILi16EEENSV_INSB_IJNSB_IJSI_SE_EEENSB_IJNSC_ILi8EEES1C_EEENSB_IJSE_NSC_ILi14EEEEEEEEENSB_IJNSB_IJSE_SX_EEENSB_IJSI_NSC_ILi512EEEEEENSB_IJSX_NSC_ILi4096EEEEEEEEEEEEEvEENS14_INSA_30SM90_TMA_LOAD_IM2COL_MULTICASTES1O_vEEEENS_8epilogue10collective6detail29Sm90TmaWarpSpecializedAdapterINS1U_15DefaultEpilogueISL_NSB_IJlNSB_IJSE_lllEEESX_EEES1Z_NS1T_6thread17LinearCombinationISL_Li1EffLNS20_9ScaleType4KindE0ELNS_15FloatRoundStyleE2ESL_EENS_4gemm15EpilogueDefaultEEEEEvvEEEEvNT_6ParamsE,"ax",@progbits
	.align	128
.text._ZN7cutlass13device_kernelINS_4conv6kernel13ConvUniversalINS1_16ConvProblemShapeILNS1_8OperatorE2ELi3EEENS1_10collective14CollectiveConvINS1_46MainloopSm90TmaGmmaWarpSpecializedImplicitGemmILS5_2ELi14ELi3EN4cute5tupleIJNSA_1CILi2EEENSC_ILi1EEESE_EEENS1_36KernelImplicitTmaWarpSpecializedSm90ELi1EEENSB_IJNSC_ILi64EEENSB_IJSI_EEESJ_EEENS_6half_tESL_NSA_8TiledMMAINSA_8MMA_AtomIJNSA_4SM904GMMA25MMA_64x64x16_F32F16F16_SSILNSP_5MajorE1ELSR_1ELNSP_7ScaleInE1ELSS_1EEEEEENSA_6LayoutINSB_IJSE_SE_SE_EEENSB_IJNSC_ILi0EEESX_SX_EEEEENSB_IJNSA_10UnderscoreES10_S10_EEEEENS7_6detail26Sm90ImplicitGemmTileTraitsINSA_13SM90_TMA_LOADENSA_14ComposedLayoutINSA_7SwizzleILi3ELi4ELi3EEENSA_18smem_ptr_flag_bitsILi16EEENSV_INSB_IJNSB_IJSI_SE_EEENSB_IJNSC_ILi8EEES1C_EEENSB_IJSE_NSC_ILi14EEEEEEEEENSB_IJNSB_IJSE_SX_EEENSB_IJSI_NSC_ILi512EEEEEENSB_IJSX_NSC_ILi4096EEEEEEEEEEEEEvEENS14_INSA_30SM90_TMA_LOAD_IM2COL_MULTICASTES1O_vEEEENS_8epilogue10collective6detail29Sm90TmaWarpSpecializedAdapterINS1U_15DefaultEpilogueISL_NSB_IJlNSB_IJSE_lllEEESX_EEES1Z_NS1T_6thread17LinearCombinationISL_Li1EffLNS20_9ScaleType4KindE0ELNS_15FloatRoundStyleE2ESL_EENS_4gemm15EpilogueDefaultEEEEEvvEEEEvNT_6ParamsE:
        .type           _ZN7cutlass13device_kernelINS_4conv6kernel13ConvUniversalINS1_16ConvProblemShapeILNS1_8OperatorE2ELi3EEENS1_10collective14CollectiveConvINS1_46MainloopSm90TmaGmmaWarpSpecializedImplicitGemmILS5_2ELi14ELi3EN4cute5tupleIJNSA_1CILi2EEENSC_ILi1EEESE_EEENS1_36KernelImplicitTmaWarpSpecializedSm90ELi1EEENSB_IJNSC_ILi64EEENSB_IJSI_EEESJ_EEENS_6half_tESL_NSA_8TiledMMAINSA_8MMA_AtomIJNSA_4SM904GMMA25MMA_64x64x16_F32F16F16_SSILNSP_5MajorE1ELSR_1ELNSP_7ScaleInE1ELSS_1EEEEEENSA_6LayoutINSB_IJSE_SE_SE_EEENSB_IJNSC_ILi0EEESX_SX_EEEEENSB_IJNSA_10UnderscoreES10_S10_EEEEENS7_6detail26Sm90ImplicitGemmTileTraitsINSA_13SM90_TMA_LOADENSA_14ComposedLayoutINSA_7SwizzleILi3ELi4ELi3EEENSA_18smem_ptr_flag_bitsILi16EEENSV_INSB_IJNSB_IJSI_SE_EEENSB_IJNSC_ILi8EEES1C_EEENSB_IJSE_NSC_ILi14EEEEEEEEENSB_IJNSB_IJSE_SX_EEENSB_IJSI_NSC_ILi512EEEEEENSB_IJSX_NSC_ILi4096EEEEEEEEEEEEEvEENS14_INSA_30SM90_TMA_LOAD_IM2COL_MULTICASTES1O_vEEEENS_8epilogue10collective6detail29Sm90TmaWarpSpecializedAdapterINS1U_15DefaultEpilogueISL_NSB_IJlNSB_IJSE_lllEEESX_EEES1Z_NS1T_6thread17LinearCombinationISL_Li1EffLNS20_9ScaleType4KindE0ELNS_15FloatRoundStyleE2ESL_EENS_4gemm15EpilogueDefaultEEEEEvvEEEEvNT_6ParamsE,@function
        .size           _ZN7cutlass13device_kernelINS_4conv6kernel13ConvUniversalINS1_16ConvProblemShapeILNS1_8OperatorE2ELi3EEENS1_10collective14CollectiveConvINS1_46MainloopSm90TmaGmmaWarpSpecializedImplicitGemmILS5_2ELi14ELi3EN4cute5tupleIJNSA_1CILi2EEENSC_ILi1EEESE_EEENS1_36KernelImplicitTmaWarpSpecializedSm90ELi1EEENSB_IJNSC_ILi64EEENSB_IJSI_EEESJ_EEENS_6half_tESL_NSA_8TiledMMAINSA_8MMA_AtomIJNSA_4SM904GMMA25MMA_64x64x16_F32F16F16_SSILNSP_5MajorE1ELSR_1ELNSP_7ScaleInE1ELSS_1EEEEEENSA_6LayoutINSB_IJSE_SE_SE_EEENSB_IJNSC_ILi0EEESX_SX_EEEEENSB_IJNSA_10UnderscoreES10_S10_EEEEENS7_6detail26Sm90ImplicitGemmTileTraitsINSA_13SM90_TMA_LOADENSA_14ComposedLayoutINSA_7SwizzleILi3ELi4ELi3EEENSA_18smem_ptr_flag_bitsILi16EEENSV_INSB_IJNSB_IJSI_SE_EEENSB_IJNSC_ILi8EEES1C_EEENSB_IJSE_NSC_ILi14EEEEEEEEENSB_IJNSB_IJSE_SX_EEENSB_IJSI_NSC_ILi512EEEEEENSB_IJSX_NSC_ILi4096EEEEEEEEEEEEEvEENS14_INSA_30SM90_TMA_LOAD_IM2COL_MULTICASTES1O_vEEEENS_8epilogue10collective6detail29Sm90TmaWarpSpecializedAdapterINS1U_15DefaultEpilogueISL_NSB_IJlNSB_IJSE_lllEEESX_EEES1Z_NS1T_6thread17LinearCombinationISL_Li1EffLNS20_9ScaleType4KindE0ELNS_15FloatRoundStyleE2ESL_EENS_4gemm15EpilogueDefaultEEEEEvvEEEEvNT_6ParamsE,(.L_x_112 - _ZN7cutlass13device_kernelINS_4conv6kernel13ConvUniversalINS1_16ConvProblemShapeILNS1_8OperatorE2ELi3EEENS1_10collective14CollectiveConvINS1_46MainloopSm90TmaGmmaWarpSpecializedImplicitGemmILS5_2ELi14ELi3EN4cute5tupleIJNSA_1CILi2EEENSC_ILi1EEESE_EEENS1_36KernelImplicitTmaWarpSpecializedSm90ELi1EEENSB_IJNSC_ILi64EEENSB_IJSI_EEESJ_EEENS_6half_tESL_NSA_8TiledMMAINSA_8MMA_AtomIJNSA_4SM904GMMA25MMA_64x64x16_F32F16F16_SSILNSP_5MajorE1ELSR_1ELNSP_7ScaleInE1ELSS_1EEEEEENSA_6LayoutINSB_IJSE_SE_SE_EEENSB_IJNSC_ILi0EEESX_SX_EEEEENSB_IJNSA_10UnderscoreES10_S10_EEEEENS7_6detail26Sm90ImplicitGemmTileTraitsINSA_13SM90_TMA_LOADENSA_14ComposedLayoutINSA_7SwizzleILi3ELi4ELi3EEENSA_18smem_ptr_flag_bitsILi16EEENSV_INSB_IJNSB_IJSI_SE_EEENSB_IJNSC_ILi8EEES1C_EEENSB_IJSE_NSC_ILi14EEEEEEEEENSB_IJNSB_IJSE_SX_EEENSB_IJSI_NSC_ILi512EEEEEENSB_IJSX_NSC_ILi4096EEEEEEEEEEEEEvEENS14_INSA_30SM90_TMA_LOAD_IM2COL_MULTICASTES1O_vEEEENS_8epilogue10collective6detail29Sm90TmaWarpSpecializedAdapterINS1U_15DefaultEpilogueISL_NSB_IJlNSB_IJSE_lllEEESX_EEES1Z_NS1T_6thread17LinearCombinationISL_Li1EffLNS20_9ScaleType4KindE0ELNS_15FloatRoundStyleE2ESL_EENS_4gemm15EpilogueDefaultEEEEEvvEEEEvNT_6ParamsE)
        .other          _ZN7cutlass13device_kernelINS_4conv6kernel13ConvUniversalINS1_16ConvProblemShapeILNS1_8OperatorE2ELi3EEENS1_10collective14CollectiveConvINS1_46MainloopSm90TmaGmmaWarpSpecializedImplicitGemmILS5_2ELi14ELi3EN4cute5tupleIJNSA_1CILi2EEENSC_ILi1EEESE_EEENS1_36KernelImplicitTmaWarpSpecializedSm90ELi1EEENSB_IJNSC_ILi64EEENSB_IJSI_EEESJ_EEENS_6half_tESL_NSA_8TiledMMAINSA_8MMA_AtomIJNSA_4SM904GMMA25MMA_64x64x16_F32F16F16_SSILNSP_5MajorE1ELSR_1ELNSP_7ScaleInE1ELSS_1EEEEEENSA_6LayoutINSB_IJSE_SE_SE_EEENSB_IJNSC_ILi0EEESX_SX_EEEEENSB_IJNSA_10UnderscoreES10_S10_EEEEENS7_6detail26Sm90ImplicitGemmTileTraitsINSA_13SM90_TMA_LOADENSA_14ComposedLayoutINSA_7SwizzleILi3ELi4ELi3EEENSA_18smem_ptr_flag_bitsILi16EEENSV_INSB_IJNSB_IJSI_SE_EEENSB_IJNSC_ILi8EEES1C_EEENSB_IJSE_NSC_ILi14EEEEEEEEENSB_IJNSB_IJSE_SX_EEENSB_IJSI_NSC_ILi512EEEEEENSB_IJSX_NSC_ILi4096EEEEEEEEEEEEEvEENS14_INSA_30SM90_TMA_LOAD_IM2COL_MULTICASTES1O_vEEEENS_8epilogue10collective6detail29Sm90TmaWarpSpecializedAdapterINS1U_15DefaultEpilogueISL_NSB_IJlNSB_IJSE_lllEEESX_EEES1Z_NS1T_6thread17LinearCombinationISL_Li1EffLNS20_9ScaleType4KindE0ELNS_15FloatRoundStyleE2ESL_EENS_4gemm15EpilogueDefaultEEEEEvvEEEEvNT_6ParamsE,@"STO_CUDA_ENTRY STV_DEFAULT"
_ZN7cutlass13device_kernelINS_4conv6kernel13ConvUniversalINS1_16ConvProblemShapeILNS1_8OperatorE2ELi3EEENS1_10collective14CollectiveConvINS1_46MainloopSm90TmaGmmaWarpSpecializedImplicitGemmILS5_2ELi14ELi3EN4cute5tupleIJNSA_1CILi2EEENSC_ILi1EEESE_EEENS1_36KernelImplicitTmaWarpSpecializedSm90ELi1EEENSB_IJNSC_ILi64EEENSB_IJSI_EEESJ_EEENS_6half_tESL_NSA_8TiledMMAINSA_8MMA_AtomIJNSA_4SM904GMMA25MMA_64x64x16_F32F16F16_SSILNSP_5MajorE1ELSR_1ELNSP_7ScaleInE1ELSS_1EEEEEENSA_6LayoutINSB_IJSE_SE_SE_EEENSB_IJNSC_ILi0EEESX_SX_EEEEENSB_IJNSA_10UnderscoreES10_S10_EEEEENS7_6detail26Sm90ImplicitGemmTileTraitsINSA_13SM90_TMA_LOADENSA_14ComposedLayoutINSA_7SwizzleILi3ELi4ELi3EEENSA_18smem_ptr_flag_bitsILi16EEENSV_INSB_IJNSB_IJSI_SE_EEENSB_IJNSC_ILi8EEES1C_EEENSB_IJSE_NSC_ILi14EEEEEEEEENSB_IJNSB_IJSE_SX_EEENSB_IJSI_NSC_ILi512EEEEEENSB_IJSX_NSC_ILi4096EEEEEEEEEEEEEvEENS14_INSA_30SM90_TMA_LOAD_IM2COL_MULTICASTES1O_vEEEENS_8epilogue10collective6detail29Sm90TmaWarpSpecializedAdapterINS1U_15DefaultEpilogueISL_NSB_IJlNSB_IJSE_lllEEESX_EEES1Z_NS1T_6thread17LinearCombinationISL_Li1EffLNS20_9ScaleType4KindE0ELNS_15FloatRoundStyleE2ESL_EENS_4gemm15EpilogueDefaultEEEEEvvEEEEvNT_6ParamsE:
[----:B------:R-:W-:Y:S01]  /*0000*/  LDC R1, c[0x0][0x28] ;  /* 0x00000a00ff017b82 */ /* 0x000fe20000000800 */
[----:B------:R-:W0:Y:S01]  /*0010*/  S2R R8, SR_TID.X ;  /* 0x0000000000087919 */ /* 0x000e220000002100 */
[----:B------:R-:W-:Y:S01]  /*0020*/  ELECT P0, URZ, PT ;  /* 0x00000000003f782f */ /* 0x000fe20003800000 */
[----:B------:R-:W-:Y:S01]  /*0030*/  BSSY B0, `(.L_x_0) ;  /* 0x0000010000007945 */ /* 0x000fe20003800000 */
[----:B------:R-:W1:Y:S01]  /*0040*/  S2R R9, SR_CTAID.X ;  /* 0x0000000000097919 */ /* 0x000e620000002500 */
[--C-:B0-----:R-:W-:Y:S02]  /*0050*/  SHF.R.U32.HI R0, RZ, 0x5, R8.reuse ;  /* 0x00000005ff007819 */ /* 0x101fe40000011608 */
[----:B------:R-:W-:-:S03]  /*0060*/  SHF.R.U32.HI R10, RZ, 0x7, R8 ;  /* 0x00000007ff0a7819 */ /* 0x000fc60000011608 */
[----:B------:R-:W0:Y:S04]  /*0070*/  SHFL.IDX PT, R13, R0, RZ, 0x1f ;  /* 0x00001fff000d7589 */ /* 0x000e2800000e0000 */
[----:B------:R-:W2:Y:S01]  /*0080*/  SHFL.IDX PT, R10, R10, RZ, 0x1f ;  /* 0x00001fff0a0a7589 */ /* 0x000ea200000e0000 */
[----:B0-----:R-:W-:-:S13]  /*0090*/  ISETP.NE.OR P0, PT, R13, RZ, !P0 ;  /* 0x000000ff0d00720c */ /* 0x001fda0004705670 */
[----:B-12---:R-:W-:Y:S05]  /*00a0*/  @P0 BRA `(.L_x_1) ;  /* 0x0000000000200947 */ /* 0x006fea0003800000 */
[----:B------:R-:W-:Y:S02]  /*00b0*/  ULDC.64 UR4, c[0x0][0x198] ;  /* 0x0000660000047ab9 */ /* 0x000fe40000000a00 */
[----:B------:R-:W-:Y:S02]  /*00c0*/  UIADD3 UR6, UP0, UR4, 0xf0, URZ ;  /* 0x000000f004067890 */ /* 0x000fe4000ff1e03f */
[----:B------:R-:W-:Y:S02]  /*00d0*/  UIADD3 UR4, UP1, UR4, 0x1f0, URZ ;  /* 0x000001f004047890 */ /* 0x000fe4000ff3e03f */
[----:B------:R-:W-:Y:S02]  /*00e0*/  UIADD3.X UR7, URZ, UR5, URZ, UP0, !UPT ;  /* 0x000000053f077290 */ /* 0x000fe400087fe43f */
[----:B------:R-:W-:-:S07]  /*00f0*/  UIADD3.X UR5, URZ, UR5, URZ, UP1, !UPT ;  /* 0x000000053f057290 */ /* 0x000fce0008ffe43f */
[----:B------:R0:W-:Y:S02]  /*0100*/  UTMACCTL.PF [UR6] ;  /* 0x00000000060079b9 */ /* 0x0001e40008040000 */
[----:B------:R0:W-:Y:S02]  /*0110*/  UTMACCTL.PF [UR4] ;  /* 0x00000000040079b9 */ /* 0x0001e40008040000 */
[----:B0-----:R-:W-:Y:S01]  /*0120*/  NOP ;  /* 0x0000000000007918 */ /* 0x001fe20000000000 */
.L_x_1:
[----:B------:R-:W-:Y:S05]  /*0130*/  BSYNC B0 ;  /* 0x0000000000007941 */ /* 0x000fea0003800000 */
.L_x_0:
[----:B------:R-:W0:Y:S01]  /*0140*/  SHFL.IDX PT, R0, R0, RZ, 0x1f ;  /* 0x00001fff00007589 */ /* 0x000e2200000e0000 */
[----:B------:R-:W-:Y:S02]  /*0150*/  SHF.R.S32.HI R3, RZ, 0x1f, R8 ;  /* 0x0000001fff037819 */ /* 0x000fe40000011408 */
[----:B------:R-:W-:Y:S01]  /*0160*/  I2FP.F32.U32 R4, R9 ;  /* 0x0000000900047245 */ /* 0x000fe20000201000 */
[----:B------:R-:W1:Y:S01]  /*0170*/  S2R R5, SR_CTAID.Y ;  /* 0x0000000000057919 */ /* 0x000e620000002600 */
[----:B------:R-:W-:-:S04]  /*0180*/  LEA.HI R3, R3, R8, RZ, 0x7 ;  /* 0x0000000803037211 */ /* 0x000fc800078f38ff */
[----:B------:R-:W-:-:S05]  /*0190*/  LOP3.LUT R3, R3, 0xffffff80, RZ, 0xc0, !PT ;  /* 0xffffff8003037812 */ /* 0x000fca00078ec0ff */
[----:B------:R-:W-:-:S05]  /*01a0*/  IMAD.IADD R11, R8, 0x1, -R3 ;  /* 0x00000001080b7824 */ /* 0x000fca00078e0a03 */
[----:B------:R-:W-:-:S04]  /*01b0*/  SHF.R.S32.HI R2, RZ, 0x1f, R11 ;  /* 0x0000001fff027819 */ /* 0x000fc8000001140b */
[----:B------:R-:W-:Y:S02]  /*01c0*/  LEA.HI R2, R2, R11, RZ, 0x3 ;  /* 0x0000000b02027211 */ /* 0x000fe400078f18ff */
[----:B0-----:R-:W-:Y:S02]  /*01d0*/  ISETP.NE.AND P0, PT, R0, RZ, PT ;  /* 0x000000ff0000720c */ /* 0x001fe40003f05270 */
[--C-:B------:R-:W-:Y:S02]  /*01e0*/  SHF.R.S32.HI R3, RZ, 0x3, R2.reuse ;  /* 0x00000003ff037819 */ /* 0x100fe40000011402 */
[----:B------:R-:W-:Y:S02]  /*01f0*/  SHF.R.S32.HI R2, RZ, 0x1f, R2 ;  /* 0x0000001fff027819 */ /* 0x000fe40000011402 */
[----:B------:R-:W-:-:S07]  /*0200*/  SHF.R.S32.HI R7, RZ, 0x1f, R0 ;  /* 0x0000001fff077819 */ /* 0x000fce0000011400 */
[----:B-1----:R-:W-:Y:S05]  /*0210*/  @P0 BRA `(.L_x_2) ;  /* 0x0000000000b40947 */ /* 0x002fea0003800000 */
[----:B------:R-:W-:Y:S01]  /*0220*/  ELECT P0, URZ, PT ;  /* 0x00000000003f782f */ /* 0x000fe20003800000 */
[----:B------:R-:W-:-:S12]  /*0230*/  BSSY B0, `(.L_x_2) ;  /* 0x000002b000007945 */ /* 0x000fd80003800000 */
[----:B------:R-:W-:Y:S05]  /*0240*/  @!P0 BRA `(.L_x_3) ;  /* 0x0000000000a48947 */ /* 0x000fea0003800000 */
[----:B------:R-:W0:Y:S01]  /*0250*/  S2UR UR8, SR_CgaCtaId ;  /* 0x00000000000879c3 */ /* 0x000e220000008800 */
[----:B------:R-:W-:Y:S01]  /*0260*/  UMOV UR4, 0x400 ;  /* 0x0000040000047882 */ /* 0x000fe20000000000 */
[----:B------:R-:W-:Y:S01]  /*0270*/  UMOV UR5, 0x1 ;  /* 0x0000000100057882 */ /* 0x000fe20000000000 */
[----:B------:R-:W-:Y:S02]  /*0280*/  UMOV UR6, 0x2 ;  /* 0x0000000200067882 */ /* 0x000fe40000000000 */
[----:B------:R-:W-:-:S04]  /*0290*/  UIADD3 UR6, -UR6, 0x100000, URZ ;  /* 0x0010000006067890 */ /* 0x000fc8000fffe13f */
[----:B------:R-:W-:Y:S02]  /*02a0*/  USHF.L.U32 UR7, UR6, 0xb, URZ ;  /* 0x0000000b06077899 */ /* 0x000fe4000800063f */
[----:B------:R-:W-:Y:S02]  /*02b0*/  USHF.L.U32 UR6, UR6, 0x1, URZ ;  /* 0x0000000106067899 */ /* 0x000fe4000800063f */
[----:B0-----:R-:W-:Y:S02]  /*02c0*/  ULEA UR8, UR8, UR4, 0x18 ;  /* 0x0000000408087291 */ /* 0x001fe4000f8ec03f */
[----:B------:R-:W-:-:S04]  /*02d0*/  UIADD3 UR4, -UR5, 0x100000, URZ ;  /* 0x0010000005047890 */ /* 0x000fc8000fffe13f */
[----:B------:R-:W-:Y:S02]  /*02e0*/  USHF.L.U32 UR5, UR4, 0xb, URZ ;  /* 0x0000000b04057899 */ /* 0x000fe4000800063f */
[----:B------:R-:W-:Y:S01]  /*02f0*/  USHF.L.U32 UR4, UR4, 0x1, URZ ;  /* 0x0000000104047899 */ /* 0x000fe2000800063f */
[----:B------:R-:W0:Y:S11]  /*0300*/  FENCE.VIEW.ASYNC.S ;  /* 0x00000000000073c6 */ /* 0x000e360000000000 */
[----:B0-----:R0:W1:Y:S01]  /*0310*/  SYNCS.EXCH.64 URZ, [UR8+0x38000], UR4 ;  /* 0x03800004083f75b2 */ /* 0x0010620008000100 */
[----:B------:R0:W2:Y:S01]  /*0320*/  SYNCS.EXCH.64 URZ, [UR8+0x38070], UR6 ;  /* 0x03807006083f75b2 */ /* 0x0000a20008000100 */
[----:B------:R0:W3:Y:S01]  /*0330*/  SYNCS.EXCH.64 URZ, [UR8+0x38008], UR4 ;  /* 0x03800804083f75b2 */ /* 0x0000e20008000100 */
[----:B------:R0:W4:Y:S01]  /*0340*/  SYNCS.EXCH.64 URZ, [UR8+0x38078], UR6 ;  /* 0x03807806083f75b2 */ /* 0x0001220008000100 */
[----:B------:R0:W0:Y:S01]  /*0350*/  SYNCS.EXCH.64 URZ, [UR8+0x38010], UR4 ;  /* 0x03801004083f75b2 */ /* 0x0000220008000100 */
        /* <DEDUP_REMOVED lines=23> */
[----:B-1234-:R-:W-:Y:S01]  /*04d0*/  NOP ;  /* 0x0000000000007918 */ /* 0x01efe20000000000 */
.L_x_3:
[----:B0-----:R-:W-:Y:S05]  /*04e0*/  BSYNC B0 ;  /* 0x0000000000007941 */ /* 0x001fea0003800000 */
.L_x_2:
[----:B------:R-:W-:Y:S01]  /*04f0*/  ULDC UR4, c[0x0][0x150] ;  /* 0x0000540000047ab9 */ /* 0x000fe20000000800 */
[----:B------:R-:W-:Y:S01]  /*0500*/  LEA.HI R2, R2, R3, RZ, 0x2 ;  /* 0x0000000302027211 */ /* 0x000fe200078f10ff */
[----:B------:R-:W-:Y:S01]  /*0510*/  FMUL R4, R4, UR4 ;  /* 0x0000000404047c20 */ /* 0x000fe20008400000 */
[----:B------:R-:W-:Y:S01]  /*0520*/  LEA.HI R7, R7, R0, RZ, 0x2 ;  /* 0x0000000007077211 */ /* 0x000fe200078f10ff */
[----:B------:R-:W-:Y:S01]  /*0530*/  ULDC UR4, c[0x0][0x154] ;  /* 0x0000550000047ab9 */ /* 0x000fe20000000800 */
[----:B------:R-:W-:Y:S01]  /*0540*/  LOP3.LUT R2, R2, 0xfffffffc, RZ, 0xc0, !PT ;  /* 0xfffffffc02027812 */ /* 0x000fe200078ec0ff */
[----:B------:R-:W-:Y:S01]  /*0550*/  NOP ;  /* 0x0000000000007918 */ /* 0x000fe20000000000 */
[----:B------:R-:W-:Y:S01]  /*0560*/  LOP3.LUT R7, R7, 0x3ffffffc, RZ, 0xc0, !PT ;  /* 0x3ffffffc07077812 */ /* 0x000fe200078ec0ff */
[----:B------:R-:W0:Y:S01]  /*0570*/  F2I.U32.TRUNC.NTZ R4, R4 ;  /* 0x0000000400047305 */ /* 0x000e22000020f000 */
[----:B------:R-:W-:Y:S01]  /*0580*/  LOP3.LUT P0, RZ, R11, 0x7, RZ, 0xc0, !PT ;  /* 0x000000070bff7812 */ /* 0x000fe2000780c0ff */
[----:B------:R-:W-:Y:S01]  /*0590*/  IMAD.IADD R2, R3, 0x1, -R2 ;  /* 0x0000000103027824 */ /* 0x000fe200078e0a02 */
[----:B------:R-:W-:Y:S01]  /*05a0*/  I2FP.F32.U32 R3, R5 ;  /* 0x0000000500037245 */ /* 0x000fe20000201000 */
[----:B------:R-:W-:Y:S01]  /*05b0*/  IMAD.IADD R7, R0, 0x1, -R7 ;  /* 0x0000000100077824 */ /* 0x000fe200078e0a07 */
[----:B------:R-:W-:Y:S01]  /*05c0*/  ISETP.NE.AND P3, PT, R10, 0x1, PT ;  /* 0x000000010a00780c */ /* 0x000fe20003f65270 */
[----:B------:R-:W-:-:S02]  /*05d0*/  NOP ;  /* 0x0000000000007918 */ /* 0x000fc40000000000 */
[----:B------:R-:W-:Y:S02]  /*05e0*/  IMAD R2, R7, 0x4, R2 ;  /* 0x0000000407027824 */ /* 0x000fe400078e0202 */
[----:B------:R-:W-:Y:S01]  /*05f0*/  FMUL R6, R3, UR4 ;  /* 0x0000000403067c20 */ /* 0x000fe20008400000 */
[----:B------:R-:W1:Y:S01]  /*0600*/  LDC R7, c[0x0][0x140] ;  /* 0x00005000ff077b82 */ /* 0x000e620000000800 */
[----:B------:R-:W-:Y:S01]  /*0610*/  ULDC UR4, c[0x0][0x144] ;  /* 0x0000510000047ab9 */ /* 0x000fe20000000800 */
[----:B------:R-:W-:Y:S01]  /*0620*/  LEA.HI R0, R2, R2, RZ, 0x1 ;  /* 0x0000000202007211 */ /* 0x000fe200078f08ff */
[----:B0-----:R-:W-:Y:S02]  /*0630*/  IMAD.MOV R12, RZ, RZ, -R4 ;  /* 0x000000ffff0c7224 */ /* 0x001fe400078e0a04 */
[----:B------:R-:W0:Y:S01]  /*0640*/  F2I.U32.TRUNC.NTZ R6, R6 ;  /* 0x0000000600067305 */ /* 0x000e22000020f000 */
[----:B------:R-:W-:Y:S01]  /*0650*/  LOP3.LUT R3, R0, 0xfffffffe, RZ, 0xc0, !PT ;  /* 0xfffffffe00037812 */ /* 0x000fe200078ec0ff */
[----:B------:R-:W-:Y:S01]  /*0660*/  IMAD R0, R12, UR4, R9 ;  /* 0x000000040c007c24 */ /* 0x000fe2000f8e0209 */
[----:B------:R-:W-:-:S03]  /*0670*/  ULDC UR4, c[0x0][0x148] ;  /* 0x0000520000047ab9 */ /* 0x000fc60000000800 */
[----:B------:R-:W-:-:S05]  /*0680*/  IMAD.IADD R3, R2, 0x1, -R3 ;  /* 0x0000000102037824 */ /* 0x000fca00078e0a03 */
[----:B------:R-:W-:Y:S01]  /*0690*/  ISETP.NE.AND P4, PT, R3, R0, PT ;  /* 0x000000000300720c */ /* 0x000fe20003f85270 */
[----:B------:R-:W-:Y:S01]  /*06a0*/  IMAD.SHL.U32 R3, R2, 0x4, RZ ;  /* 0x0000000402037824 */ /* 0x000fe200078e00ff */
[----:B------:R-:W-:Y:S01]  /*06b0*/  SHF.R.S32.HI R0, RZ, 0x1f, R13 ;  /* 0x0000001fff007819 */ /* 0x000fe2000001140d */
[----:B0-----:R-:W-:-:S03]  /*06c0*/  IMAD.MOV R12, RZ, RZ, -R6 ;  /* 0x000000ffff0c7224 */ /* 0x001fc600078e0a06 */
[----:B------:R-:W-:Y:S02]  /*06d0*/  LEA.HI R0, R0, R13, RZ, 0x2 ;  /* 0x0000000d00007211 */ /* 0x000fe400078f10ff */
[----:B------:R-:W-:Y:S01]  /*06e0*/  LOP3.LUT R4, R2, 0xc, R3, 0x78, !PT ;  /* 0x0000000c02047812 */ /* 0x000fe200078e7803 */
[----:B------:R-:W-:Y:S01]  /*06f0*/  IMAD R3, R12, UR4, R5 ;  /* 0x000000040c037c24 */ /* 0x000fe2000f8e0205 */
[----:B------:R-:W-:Y:S02]  /*0700*/  LOP3.LUT R0, R0, 0xfffffffc, RZ, 0xc0, !PT ;  /* 0xfffffffc00007812 */ /* 0x000fe400078ec0ff */
[----:B-1----:R-:W-:Y:S01]  /*0710*/  ISETP.EQ.U32.AND P1, PT, R7, 0x1, PT ;  /* 0x000000010700780c */ /* 0x002fe20003f22070 */
[----:B------:R-:W-:Y:S01]  /*0720*/  IMAD.MOV.U32 R7, RZ, RZ, 0x1 ;  /* 0x00000001ff077424 */ /* 0x000fe200078e00ff */
[C---:B------:R-:W-:Y:S01]  /*0730*/  @P4 LEA.HI R2, R4.reuse, R4, RZ, 0x1 ;  /* 0x0000000404024211 */ /* 0x040fe200078f08ff */
[----:B------:R-:W-:Y:S01]  /*0740*/  IMAD.IADD R13, R13, 0x1, -R0 ;  /* 0x000000010d0d7824 */ /* 0x000fe200078e0a00 */
[----:B------:R-:W-:-:S02]  /*0750*/  ISETP.LT.U32.AND P0, PT, R4, 0x2, !P0 ;  /* 0x000000020400780c */ /* 0x000fc40004701070 */
[----:B------:R-:W-:Y:S02]  /*0760*/  @P4 SHF.R.S32.HI R2, RZ, 0x1, R2 ;  /* 0x00000001ff024819 */ /* 0x000fe40000011402 */
[----:B------:R-:W-:Y:S02]  /*0770*/  LOP3.LUT P2, RZ, R10, R13, RZ, 0xfc, !PT ;  /* 0x0000000d0aff7212 */ /* 0x000fe4000784fcff */
[----:B------:R-:W-:Y:S02]  /*0780*/  @P4 ISETP.NE.AND P5, PT, R2, R3, PT ;  /* 0x000000030200420c */ /* 0x000fe40003fa5270 */
[----:B------:R-:W-:Y:S02]  /*0790*/  SEL R6, RZ, 0x1, P2 ;  /* 0x00000001ff067807 */ /* 0x000fe40001000000 */
[----:B------:R-:W-:Y:S02]  /*07a0*/  SEL R0, RZ, 0x1, !P0 ;  /* 0x00000001ff007807 */ /* 0x000fe40004000000 */
[----:B------:R-:W-:-:S02]  /*07b0*/  @P4 SEL R7, RZ, 0x1, P5 ;  /* 0x00000001ff074807 */ /* 0x000fc40002800000 */
[----:B------:R-:W-:Y:S02]  /*07c0*/  SEL R6, R6, 0x2, P3 ;  /* 0x0000000206067807 */ /* 0x000fe40001800000 */
[----:B------:R-:W-:Y:S01]  /*07d0*/  LOP3.LUT R7, R7, R0, RZ, 0xc0, !PT ;  /* 0x0000000007077212 */ /* 0x000fe200078ec0ff */
[----:B------:R-:W-:Y:S06]  /*07e0*/  @!P1 BRA `(.L_x_4) ;  /* 0x0000000000089947 */ /* 0x000fec0003800000 */
[----:B------:R-:W-:Y:S01]  /*07f0*/  UCGABAR_ARV ;  /* 0x00000000000079c7 */ /* 0x000fe20008000000 */
[----:B------:R-:W-:Y:S05]  /*0800*/  BRA `(.L_x_5) ;  /* 0x0000000000047947 */ /* 0x000fea0003800000 */
.L_x_4:
[----:B------:R-:W-:Y:S01]  /*0810*/  NOP ;  /* 0x0000000000007918 */ /* 0x000fe20000000000 */
.L_x_5:
[----:B------:R-:W-:Y:S01]  /*0820*/  ULDC.64 UR4, c[0x0][0x618] ;  /* 0x0001860000047ab9 */ /* 0x000fe20000000a00 */
[----:B------:R-:W-:Y:S01]  /*0830*/  ULDC.64 UR12, c[0x0][0x208] ;  /* 0x00008200000c7ab9 */ /* 0x000fe20000000a00 */
[----:B------:R-:W-:-:S04]  /*0840*/  ISETP.NE.U32.AND P0, PT, RZ, UR4, PT ;  /* 0x00000004ff007c0c */ /* 0x000fc8000bf05070 */
[----:B------:R-:W-:-:S13]  /*0850*/  ISETP.NE.AND.EX P0, PT, RZ, UR5, PT, P0 ;  /* 0x00000005ff007c0c */ /* 0x000fda000bf05300 */
[----:B------:R-:W-:Y:S05]  /*0860*/  @!P0 BRA `(.L_x_6) ;  /* 0x00000000001c8947 */ /* 0x000fea0003800000 */
[----:B------:R-:W0:Y:S02]  /*0870*/  LDC.64 R2, c[0x0][0x618] ;  /* 0x00018600ff027b82 */ /* 0x000e240000000a00 */
[----:B0-----:R-:W2:Y:S02]  /*0880*/  LDG.E.64 R2, desc[UR12][R2.64] ;  /* 0x0000000c02027981 */ /* 0x001ea4000c1e1b00 */
[----:B--2---:R-:W-:-:S04]  /*0890*/  ISETP.NE.U32.AND P0, PT, R2, RZ, PT ;  /* 0x000000ff0200720c */ /* 0x004fc80003f05070 */
[----:B------:R-:W-:-:S13]  /*08a0*/  ISETP.NE.AND.EX P0, PT, R3, RZ, PT, P0 ;  /* 0x000000ff0300720c */ /* 0x000fda0003f05300 */
[----:B------:R-:W-:Y:S05]  /*08b0*/  @!P0 BRA `(.L_x_6) ;  /* 0x0000000000088947 */ /* 0x000fea0003800000 */
[----:B------:R0:W5:Y:S01]  /*08c0*/  LD.E R0, desc[UR12][R2.64] ;  /* 0x0000000c02007980 */ /* 0x000162000c101900 */
[----:B------:R-:W-:Y:S05]  /*08d0*/  BRA `(.L_x_7) ;  /* 0x0000000000207947 */ /* 0x000fea0003800000 */
.L_x_6:
[----:B------:R-:W-:Y:S02]  /*08e0*/  ULDC.64 UR4, c[0x0][0x608] ;  /* 0x0001820000047ab9 */ /* 0x000fe40000000a00 */
[----:B------:R-:W-:-:S04]  /*08f0*/  ISETP.NE.U32.AND P0, PT, RZ, UR4, PT ;  /* 0x00000004ff007c0c */ /* 0x000fc8000bf05070 */
[----:B------:R-:W-:-:S13]  /*0900*/  ISETP.NE.AND.EX P0, PT, RZ, UR5, PT, P0 ;  /* 0x00000005ff007c0c */ /* 0x000fda000bf05300 */
[----:B------:R-:W-:Y:S05]  /*0910*/  @!P0 BRA `(.L_x_8) ;  /* 0x00000000000c8947 */ /* 0x000fea0003800000 */
[----:B------:R-:W0:Y:S02]  /*0920*/  LDC.64 R2, c[0x0][0x608] ;  /* 0x00018200ff027b82 */ /* 0x000e240000000a00 */
[----:B0-----:R1:W5:Y:S01]  /*0930*/  LDG.E R0, desc[UR12][R2.64] ;  /* 0x0000000c02007981 */ /* 0x001362000c1e1900 */
[----:B------:R-:W-:Y:S05]  /*0940*/  BRA `(.L_x_7) ;  /* 0x0000000000047947 */ /* 0x000fea0003800000 */
.L_x_8:
[----:B------:R-:W2:Y:S02]  /*0950*/  LDC R0, c[0x0][0x600] ;  /* 0x00018000ff007b82 */ /* 0x000ea40000000800 */
.L_x_7:
[----:B------:R-:W-:Y:S02]  /*0960*/  ULDC.64 UR4, c[0x0][0x620] ;  /* 0x0001880000047ab9 */ /* 0x000fe40000000a00 */
[----:B------:R-:W-:-:S04]  /*0970*/  ISETP.NE.U32.AND P0, PT, RZ, UR4, PT ;  /* 0x00000004ff007c0c */ /* 0x000fc8000bf05070 */
[----:B------:R-:W-:-:S13]  /*0980*/  ISETP.NE.AND.EX P0, PT, RZ, UR5, PT, P0 ;  /* 0x00000005ff007c0c */ /* 0x000fda000bf05300 */
[----:B------:R-:W-:Y:S05]  /*0990*/  @!P0 BRA `(.L_x_9) ;  /* 0x00000000001c8947 */ /* 0x000fea0003800000 */
[----:B01----:R-:W0:Y:S02]  /*09a0*/  LDC.64 R2, c[0x0][0x620] ;  /* 0x00018800ff027b82 */ /* 0x003e240000000a00 */
[----:B0-----:R-:W3:Y:S02]  /*09b0*/  LDG.E.64 R2, desc[UR12][R2.64] ;  /* 0x0000000c02027981 */ /* 0x001ee4000c1e1b00 */
[----:B---3--:R-:W-:-:S04]  /*09c0*/  ISETP.NE.U32.AND P0, PT, R2, RZ, PT ;  /* 0x000000ff0200720c */ /* 0x008fc80003f05070 */
[----:B------:R-:W-:-:S13]  /*09d0*/  ISETP.NE.AND.EX P0, PT, R3, RZ, PT, P0 ;  /* 0x000000ff0300720c */ /* 0x000fda0003f05300 */
[----:B------:R-:W-:Y:S05]  /*09e0*/  @!P0 BRA `(.L_x_9) ;  /* 0x0000000000088947 */ /* 0x000fea0003800000 */
[----:B------:R0:W5:Y:S01]  /*09f0*/  LD.E R2, desc[UR12][R2.64] ;  /* 0x0000000c02027980 */ /* 0x000162000c101900 */
[----:B------:R-:W-:Y:S05]  /*0a00*/  BRA `(.L_x_10) ;  /* 0x0000000000207947 */ /* 0x000fea0003800000 */
.L_x_9:
[----:B------:R-:W-:Y:S02]  /*0a10*/  ULDC.64 UR4, c[0x0][0x610] ;  /* 0x0001840000047ab9 */ /* 0x000fe40000000a00 */
[----:B------:R-:W-:-:S04]  /*0a20*/  ISETP.NE.U32.AND P0, PT, RZ, UR4, PT ;  /* 0x00000004ff007c0c */ /* 0x000fc8000bf05070 */
[----:B------:R-:W-:-:S13]  /*0a30*/  ISETP.NE.AND.EX P0, PT, RZ, UR5, PT, P0 ;  /* 0x00000005ff007c0c */ /* 0x000fda000bf05300 */
[----:B------:R-:W-:Y:S05]  /*0a40*/  @!P0 BRA `(.L_x_11) ;  /* 0x00000000000c8947 */ /* 0x000fea0003800000 */
[----:B01----:R-:W0:Y:S02]  /*0a50*/  LDC.64 R2, c[0x0][0x610] ;  /* 0x00018400ff027b82 */ /* 0x003e240000000a00 */
[----:B0-----:R1:W5:Y:S01]  /*0a60*/  LDG.E R2, desc[UR12][R2.64] ;  /* 0x0000000c02027981 */ /* 0x001362000c1e1900 */
[----:B------:R-:W-:Y:S05]  /*0a70*/  BRA `(.L_x_10) ;  /* 0x0000000000047947 */ /* 0x000fea0003800000 */
.L_x_11:
[----:B01----:R-:W3:Y:S02]  /*0a80*/  LDC R2, c[0x0][0x604] ;  /* 0x00018100ff027b82 */ /* 0x003ee40000000800 */
.L_x_10:
[----:B01----:R-:W0:Y:S01]  /*0a90*/  LDC R3, c[0x0][0x4d8] ;  /* 0x00013600ff037b82 */ /* 0x003e220000000800 */
[----:B------:R-:W-:-:S07]  /*0aa0*/  IABS R21, R5 ;  /* 0x0000000500157213 */ /* 0x000fce0000000000 */
[----:B------:R-:W1:Y:S01]  /*0ab0*/  LDC R22, c[0x0][0x4e0] ;  /* 0x00013800ff167b82 */ /* 0x000e620000000800 */
[----:B0-----:R-:W-:-:S05]  /*0ac0*/  VIADD R3, R3, 0x3f ;  /* 0x0000003f03037836 */ /* 0x001fca0000000000 */
[----:B------:R-:W-:-:S04]  /*0ad0*/  SHF.R.S32.HI R12, RZ, 0x1f, R3 ;  /* 0x0000001fff0c7819 */ /* 0x000fc80000011403 */
[----:B------:R-:W-:-:S04]  /*0ae0*/  LEA.HI R12, R12, R3, RZ, 0x6 ;  /* 0x000000030c0c7211 */ /* 0x000fc800078f30ff */
[----:B------:R-:W-:Y:S02]  /*0af0*/  SHF.R.S32.HI R16, RZ, 0x6, R12 ;  /* 0x00000006ff107819 */ /* 0x000fe4000001140c */
[----:B------:R-:W0:Y:S02]  /*0b00*/  LDC R12, c[0x0][0x4dc] ;  /* 0x00013700ff0c7b82 */ /* 0x000e240000000800 */
[----:B------:R-:W-:-:S04]  /*0b10*/  IABS R19, R16 ;  /* 0x0000001000137213 */ /* 0x000fc80000000000 */
[----:B------:R-:W4:Y:S08]  /*0b20*/  I2F.RP R3, R19 ;  /* 0x0000001300037306 */ /* 0x000f300000209400 */
[----:B----4-:R-:W4:Y:S01]  /*0b30*/  MUFU.RCP R3, R3 ;  /* 0x0000000300037308 */ /* 0x010f220000001000 */
[----:B0-----:R-:W-:Y:S01]  /*0b40*/  IABS R20, R12 ;  /* 0x0000000c00147213 */ /* 0x001fe20000000000 */
[----:B----4-:R-:W-:-:S06]  /*0b50*/  VIADD R14, R3, 0xffffffe ;  /* 0x0ffffffe030e7836 */ /* 0x010fcc0000000000 */
[----:B------:R0:W4:Y:S02]  /*0b60*/  F2I.FTZ.U32.TRUNC.NTZ R15, R14 ;  /* 0x0000000e000f7305 */ /* 0x000124000021f000 */
[----:B0-----:R-:W-:Y:S02]  /*0b70*/  IMAD.MOV.U32 R14, RZ, RZ, RZ ;  /* 0x000000ffff0e7224 */ /* 0x001fe400078e00ff */
[----:B----4-:R-:W-:-:S04]  /*0b80*/  IMAD.MOV R18, RZ, RZ, -R15 ;  /* 0x000000ffff127224 */ /* 0x010fc800078e0a0f */
[----:B------:R-:W-:Y:S01]  /*0b90*/  IMAD R17, R18, R19, RZ ;  /* 0x0000001312117224 */ /* 0x000fe200078e02ff */
[----:B------:R-:W-:-:S03]  /*0ba0*/  IABS R18, R16 ;  /* 0x0000001000127213 */ /* 0x000fc60000000000 */
[----:B------:R-:W-:Y:S02]  /*0bb0*/  IMAD.HI.U32 R15, R15, R17, R14 ;  /* 0x000000110f0f7227 */ /* 0x000fe400078e000e */
[----:B------:R-:W0:Y:S02]  /*0bc0*/  I2F.RP R17, R20 ;  /* 0x0000001400117306 */ /* 0x000e240000209400 */
[----:B------:R-:W-:Y:S02]  /*0bd0*/  IMAD.MOV.U32 R14, RZ, RZ, R21 ;  /* 0x000000ffff0e7224 */ /* 0x000fe400078e0015 */
[----:B------:R-:W-:Y:S02]  /*0be0*/  IMAD.MOV R18, RZ, RZ, -R18 ;  /* 0x000000ffff127224 */ /* 0x000fe400078e0a12 */
[----:B------:R-:W-:-:S04]  /*0bf0*/  IMAD.HI.U32 R3, R15, R14, RZ ;  /* 0x0000000e0f037227 */ /* 0x000fc800078e00ff */
[----:B------:R-:W-:-:S05]  /*0c00*/  IMAD R14, R3, R18, R14 ;  /* 0x00000012030e7224 */ /* 0x000fca00078e020e */
[----:B------:R-:W-:Y:S01]  /*0c10*/  ISETP.GT.U32.AND P2, PT, R19, R14, PT ;  /* 0x0000000e1300720c */ /* 0x000fe20003f44070 */
[----:B0-----:R-:W0:-:S12]  /*0c20*/  MUFU.RCP R17, R17 ;  /* 0x0000001100117308 */ /* 0x001e180000001000 */
[----:B------:R-:W-:Y:S02]  /*0c30*/  @!P2 IMAD.IADD R14, R14, 0x1, -R19 ;  /* 0x000000010e0ea824 */ /* 0x000fe400078e0a13 */
[----:B------:R-:W-:Y:S01]  /*0c40*/  @!P2 VIADD R3, R3, 0x1 ;  /* 0x000000010303a836 */ /* 0x000fe20000000000 */
[----:B------:R-:W-:Y:S01]  /*0c50*/  ISETP.NE.AND P2, PT, R16, RZ, PT ;  /* 0x000000ff1000720c */ /* 0x000fe20003f45270 */
[----:B0-----:R-:W-:Y:S01]  /*0c60*/  VIADD R15, R17, 0xffffffe ;  /* 0x0ffffffe110f7836 */ /* 0x001fe20000000000 */
[----:B------:R-:W-:Y:S02]  /*0c70*/  ISETP.GE.U32.AND P0, PT, R14, R19, PT ;  /* 0x000000130e00720c */ /* 0x000fe40003f06070 */
[----:B------:R-:W-:Y:S02]  /*0c80*/  LOP3.LUT R14, R5, R16, RZ, 0x3c, !PT ;  /* 0x00000010050e7212 */ /* 0x000fe400078e3cff */
[----:B-1----:R-:W-:Y:S01]  /*0c90*/  IABS R19, R22 ;  /* 0x0000001600137213 */ /* 0x002fe20000000000 */
[----:B------:R-:W0:Y:S01]  /*0ca0*/  F2I.FTZ.U32.TRUNC.NTZ R15, R15 ;  /* 0x0000000f000f7305 */ /* 0x000e22000021f000 */
[----:B------:R-:W-:Y:S01]  /*0cb0*/  ISETP.GE.AND P3, PT, R14, RZ, PT ;  /* 0x000000ff0e00720c */ /* 0x000fe20003f66270 */
[----:B------:R-:W-:-:S06]  /*0cc0*/  IMAD.MOV.U32 R14, RZ, RZ, RZ ;  /* 0x000000ffff0e7224 */ /* 0x000fcc00078e00ff */
[----:B------:R-:W-:-:S04]  /*0cd0*/  @P0 VIADD R3, R3, 0x1 ;  /* 0x0000000103030836 */ /* 0x000fc80000000000 */
[----:B------:R-:W-:Y:S02]  /*0ce0*/  IMAD.MOV.U32 R21, RZ, RZ, R3 ;  /* 0x000000ffff157224 */ /* 0x000fe400078e0003 */
[----:B0-----:R-:W-:Y:S02]  /*0cf0*/  IMAD.MOV R3, RZ, RZ, -R15 ;  /* 0x000000ffff037224 */ /* 0x001fe400078e0a0f */
[----:B------:R-:W-:Y:S01]  /*0d00*/  @!P3 IMAD.MOV R21, RZ, RZ, -R21 ;  /* 0x000000ffff15b224 */ /* 0x000fe200078e0a15 */
[----:B------:R-:W-:Y:S01]  /*0d10*/  @!P2 LOP3.LUT R21, RZ, R16, RZ, 0x33, !PT ;  /* 0x00000010ff15a212 */ /* 0x000fe200078e33ff */
[----:B------:R-:W-:-:S03]  /*0d20*/  IMAD R3, R3, R20, RZ ;  /* 0x0000001403037224 */ /* 0x000fc600078e02ff */
[----:B------:R-:W-:Y:S01]  /*0d30*/  IABS R17, R21 ;  /* 0x0000001500117213 */ /* 0x000fe20000000000 */
[----:B------:R-:W-:-:S04]  /*0d40*/  IMAD.HI.U32 R14, R15, R3, R14 ;  /* 0x000000030f0e7227 */ /* 0x000fc800078e000e */
[----:B------:R-:W-:Y:S02]  /*0d50*/  IMAD.MOV.U32 R3, RZ, RZ, R17 ;  /* 0x000000ffff037224 */ /* 0x000fe400078e0011 */
[----:B------:R-:W0:Y:S02]  /*0d60*/  I2F.RP R17, R19 ;  /* 0x0000001300117306 */ /* 0x000e240000209400 */
[----:B------:R-:W-:-:S04]  /*0d70*/  IMAD.HI.U32 R14, R14, R3, RZ ;  /* 0x000000030e0e7227 */ /* 0x000fc800078e00ff */
[----:B------:R-:W-:-:S04]  /*0d80*/  IMAD.MOV R15, RZ, RZ, -R14 ;  /* 0x000000ffff0f7224 */ /* 0x000fc800078e0a0e */
[C---:B------:R-:W-:Y:S01]  /*0d90*/  IMAD R3, R20.reuse, R15, R3 ;  /* 0x0000000f14037224 */ /* 0x040fe200078e0203 */
[----:B0-----:R-:W0:Y:S04]  /*0da0*/  MUFU.RCP R17, R17 ;  /* 0x0000001100117308 */ /* 0x001e280000001000 */
[----:B------:R-:W-:-:S13]  /*0db0*/  ISETP.GT.U32.AND P2, PT, R20, R3, PT ;  /* 0x000000031400720c */ /* 0x000fda0003f44070 */
[----:B------:R-:W-:Y:S02]  /*0dc0*/  @!P2 IMAD.IADD R3, R3, 0x1, -R20 ;  /* 0x000000010303a824 */ /* 0x000fe400078e0a14 */
[----:B------:R-:W-:Y:S01]  /*0dd0*/  @!P2 VIADD R14, R14, 0x1 ;  /* 0x000000010e0ea836 */ /* 0x000fe20000000000 */
[----:B------:R-:W-:Y:S01]  /*0de0*/  ISETP.NE.AND P2, PT, R12, RZ, PT ;  /* 0x000000ff0c00720c */ /* 0x000fe20003f45270 */
[----:B0-----:R-:W-:Y:S01]  /*0df0*/  VIADD R15, R17, 0xffffffe ;  /* 0x0ffffffe110f7836 */ /* 0x001fe20000000000 */
[----:B------:R-:W-:Y:S02]  /*0e00*/  ISETP.GE.U32.AND P0, PT, R3, R20, PT ;  /* 0x000000140300720c */ /* 0x000fe40003f06070 */
[----:B------:R-:W-:-:S03]  /*0e10*/  LOP3.LUT R3, R21, R12, RZ, 0x3c, !PT ;  /* 0x0000000c15037212 */ /* 0x000fc600078e3cff */
[----:B------:R-:W0:Y:S01]  /*0e20*/  F2I.FTZ.U32.TRUNC.NTZ R15, R15 ;  /* 0x0000000f000f7305 */ /* 0x000e22000021f000 */
[----:B------:R-:W-:-:S07]  /*0e30*/  ISETP.GE.AND P3, PT, R3, RZ, PT ;  /* 0x000000ff0300720c */ /* 0x000fce0003f66270 */
[----:B------:R-:W-:-:S04]  /*0e40*/  @P0 VIADD R14, R14, 0x1 ;  /* 0x000000010e0e0836 */ /* 0x000fc80000000000 */
[----:B------:R-:W-:Y:S02]  /*0e50*/  IMAD.MOV.U32 R23, RZ, RZ, R14 ;  /* 0x000000ffff177224 */ /* 0x000fe400078e000e */
[----:B0-----:R-:W-:Y:S02]  /*0e60*/  IMAD.MOV R14, RZ, RZ, -R15 ;  /* 0x000000ffff0e7224 */ /* 0x001fe400078e0a0f */
[----:B------:R-:W-:Y:S01]  /*0e70*/  @!P3 IMAD.MOV R23, RZ, RZ, -R23 ;  /* 0x000000ffff17b224 */ /* 0x000fe200078e0a17 */
[----:B------:R-:W-:Y:S01]  /*0e80*/  @!P2 LOP3.LUT R23, RZ, R12, RZ, 0x33, !PT ;  /* 0x0000000cff17a212 */ /* 0x000fe200078e33ff */
[----:B------:R-:W-:Y:S02]  /*0e90*/  IMAD R3, R14, R19, RZ ;  /* 0x000000130e037224 */ /* 0x000fe400078e02ff */
[----:B------:R-:W-:Y:S01]  /*0ea0*/  IMAD.MOV.U32 R14, RZ, RZ, RZ ;  /* 0x000000ffff0e7224 */ /* 0x000fe200078e00ff */
[----:B------:R-:W-:-:S03]  /*0eb0*/  IABS R17, R23 ;  /* 0x0000001700117213 */ /* 0x000fc60000000000 */
[----:B------:R-:W-:-:S04]  /*0ec0*/  IMAD.HI.U32 R14, R15, R3, R14 ;  /* 0x000000030f0e7227 */ /* 0x000fc800078e000e */
[----:B------:R-:W-:-:S04]  /*0ed0*/  IMAD.MOV.U32 R15, RZ, RZ, R17 ;  /* 0x000000ffff0f7224 */ /* 0x000fc800078e0011 */
[----:B------:R-:W-:-:S04]  /*0ee0*/  IMAD.HI.U32 R3, R14, R15, RZ ;  /* 0x0000000f0e037227 */ /* 0x000fc800078e00ff */
[----:B------:R-:W-:-:S04]  /*0ef0*/  IMAD.MOV R14, RZ, RZ, -R3 ;  /* 0x000000ffff0e7224 */ /* 0x000fc800078e0a03 */
[----:B------:R-:W-:Y:S02]  /*0f00*/  IMAD R14, R19, R14, R15 ;  /* 0x0000000e130e7224 */ /* 0x000fe400078e020f */
[----:B------:R-:W-:-:S03]  /*0f10*/  IMAD.MOV R15, RZ, RZ, -R23 ;  /* 0x000000ffff0f7224 */ /* 0x000fc600078e0a17 */
[----:B------:R-:W-:-:S13]  /*0f20*/  ISETP.GT.U32.AND P2, PT, R19, R14, PT ;  /* 0x0000000e1300720c */ /* 0x000fda0003f44070 */
[----:B------:R-:W-:Y:S02]  /*0f30*/  @!P2 IMAD.IADD R14, R14, 0x1, -R19 ;  /* 0x000000010e0ea824 */ /* 0x000fe400078e0a13 */
[----:B------:R-:W-:Y:S01]  /*0f40*/  @!P2 VIADD R3, R3, 0x1 ;  /* 0x000000010303a836 */ /* 0x000fe20000000000 */
[----:B------:R-:W-:Y:S02]  /*0f50*/  ISETP.NE.AND P2, PT, R22, RZ, PT ;  /* 0x000000ff1600720c */ /* 0x000fe40003f45270 */
[----:B------:R-:W-:Y:S02]  /*0f60*/  ISETP.GE.U32.AND P0, PT, R14, R19, PT ;  /* 0x000000130e00720c */ /* 0x000fe40003f06070 */
[----:B------:R-:W-:-:S04]  /*0f70*/  LOP3.LUT R14, R23, R22, RZ, 0x3c, !PT ;  /* 0x00000016170e7212 */ /* 0x000fc800078e3cff */
[----:B------:R-:W-:Y:S01]  /*0f80*/  ISETP.GE.AND P3, PT, R14, RZ, PT ;  /* 0x000000ff0e00720c */ /* 0x000fe20003f66270 */
[----:B------:R-:W-:-:S04]  /*0f90*/  IMAD.MOV R14, RZ, RZ, -R21 ;  /* 0x000000ffff0e7224 */ /* 0x000fc800078e0a15 */
[----:B------:R-:W-:Y:S02]  /*0fa0*/  IMAD R16, R16, R14, R5 ;  /* 0x0000000e10107224 */ /* 0x000fe400078e0205 */
[----:B------:R-:W-:Y:S02]  /*0fb0*/  @P0 VIADD R3, R3, 0x1 ;  /* 0x0000000103030836 */ /* 0x000fe40000000000 */
[----:B------:R-:W-:-:S04]  /*0fc0*/  IMAD R5, R12, R15, R21 ;  /* 0x0000000f0c057224 */ /* 0x000fc800078e0215 */
[----:B------:R-:W-:Y:S01]  /*0fd0*/  @!P3 IMAD.MOV R3, RZ, RZ, -R3 ;  /* 0x000000ffff03b224 */ /* 0x000fe200078e0a03 */
[----:B------:R-:W-:-:S05]  /*0fe0*/  @!P2 LOP3.LUT R3, RZ, R22, RZ, 0x33, !PT ;  /* 0x00000016ff03a212 */ /* 0x000fca00078e33ff */
[----:B------:R-:W-:-:S04]  /*0ff0*/  IMAD.MOV R17, RZ, RZ, -R3 ;  /* 0x000000ffff117224 */ /* 0x000fc800078e0a03 */
[----:B------:R-:W-:Y:S01]  /*1000*/  IMAD R22, R22, R17, R23 ;  /* 0x0000001116167224 */ /* 0x000fe200078e0217 */
[----:B------:R-:W-:Y:S06]  /*1010*/  @!P1 BRA `(.L_x_12) ;  /* 0x00000000000c9947 */ /* 0x000fec0003800000 */
[----:B------:R-:W-:Y:S01]  /*1020*/  UCGABAR_WAIT ;  /* 0x0000000000007dc7 */ /* 0x000fe20008000000 */
[----:B------:R-:W-:Y:S01]  /*1030*/  CCTL.IVALL ;  /* 0x00000000ff00798f */ /* 0x000fe20002000000 */
[----:B------:R-:W-:Y:S05]  /*1040*/  BRA `(.L_x_13) ;  /* 0x0000000000047947 */ /* 0x000fea0003800000 */
.L_x_12:
[----:B------:R-:W-:Y:S06]  /*1050*/  BAR.SYNC.DEFER_BLOCKING 0x0 ;  /* 0x0000000000007b1d */ /* 0x000fec0000010000 */
.L_x_13:
[----:B------:R-:W-:-:S13]  /*1060*/  ISETP.NE.AND P0, PT, R10, RZ, PT ;  /* 0x000000ff0a00720c */ /* 0x000fda0003f05270 */
[----:B------:R-:W-:Y:S05]  /*1070*/  @!P0 BRA `(.L_x_14) ;  /* 0x0000003400a88947 */ /* 0x000fea0003800000 */
[----:B------:R-:W-:-:S13]  /*1080*/  ISETP.NE.AND P0, PT, R10, 0x1, PT ;  /* 0x000000010a00780c */ /* 0x000fda0003f05270 */
[----:B------:R-:W-:Y:S05]  /*1090*/  @P0 EXIT ;  /* 0x000000000000094d */ /* 0x000fea0003800000 */
[----:B------:R-:W0:Y:S01]  /*10a0*/  LDC R9, c[0x0][0x294] ;  /* 0x0000a500ff097b82 */ /* 0x000e220000000800 */
[----:B------:R-:W-:Y:S01]  /*10b0*/  UMOV UR4, URZ ;  /* 0x0000003f00047c82 */ /* 0x000fe20008000000 */
[----:B------:R-:W-:Y:S02]  /*10c0*/  CS2R R54, SRZ ;  /* 0x0000000000367805 */ /* 0x000fe4000001ff00 */
[----:B------:R-:W-:Y:S02]  /*10d0*/  CS2R R24, SRZ ;  /* 0x0000000000187805 */ /* 0x000fe4000001ff00 */
[----:B------:R-:W-:Y:S02]  /*10e0*/  CS2R R26, SRZ ;  /* 0x00000000001a7805 */ /* 0x000fe4000001ff00 */
[----:B------:R-:W-:Y:S02]  /*10f0*/  CS2R R28, SRZ ;  /* 0x00000000001c7805 */ /* 0x000fe4000001ff00 */
[----:B------:R-:W-:-:S02]  /*1100*/  CS2R R30, SRZ ;  /* 0x00000000001e7805 */ /* 0x000fc4000001ff00 */
[----:B------:R-:W-:Y:S02]  /*1110*/  CS2R R32, SRZ ;  /* 0x0000000000207805 */ /* 0x000fe4000001ff00 */
        /* <DEDUP_REMOVED lines=10> */
[----:B0-----:R-:W-:-:S13]  /*11c0*/  ISETP.GE.AND P0, PT, R9, 0x1, PT ;  /* 0x000000010900780c */ /* 0x001fda0003f06270 */
[----:B------:R-:W-:Y:S05]  /*11d0*/  @!P0 BRA `(.L_x_15) ;  /* 0x0000000000a08947 */ /* 0x000fea0003800000 */
[----:B------:R-:W-:-:S04]  /*11e0*/  LOP3.LUT R8, R6, 0x1, RZ, 0xfc, !PT ;  /* 0x0000000106087812 */ /* 0x000fc800078efcff */
[----:B------:R-:W-:-:S13]  /*11f0*/  ISETP.NE.AND P0, PT, R8, 0x3, PT ;  /* 0x000000030800780c */ /* 0x000fda0003f05270 */
[----:B------:R-:W-:Y:S05]  /*1200*/  @!P0 BRA `(.L_x_16) ;  /* 0x0000000000048947 */ /* 0x000fea0003800000 */
[----:B------:R-:W-:Y:S01]  /*1210*/  BPT.TRAP 0x1 ;  /* 0x000000040000795c */ /* 0x000fe20000300000 */
.L_x_16:
[----:B------:R-:W0:Y:S01]  /*1220*/  S2UR UR5, SR_CgaCtaId ;  /* 0x00000000000579c3 */ /* 0x000e220000008800 */
[----:B------:R-:W-:Y:S01]  /*1230*/  SHF.L.U32 R8, RZ, 0x1f, RZ ;  /* 0x0000001fff087819 */ /* 0x000fe200000006ff */
[----:B------:R-:W-:Y:S02]  /*1240*/  UMOV UR4, 0x400 ;  /* 0x0000040000047882 */ /* 0x000fe40000000000 */
[----:B0-----:R-:W-:-:S12]  /*1250*/  ULEA UR4, UR5, UR4, 0x18 ;  /* 0x0000000405047291 */ /* 0x001fd8000f8ec03f */
.L_x_17:
[----:B0-----:R-:W-:-:S04]  /*1260*/  IMAD.U32 R11, RZ, RZ, UR4 ;  /* 0x00000004ff0b7e24 */ /* 0x001fc8000f8e00ff */
[----:B------:R0:W1:Y:S03]  /*1270*/  SYNCS.PHASECHK.TRANS64.TRYWAIT P0, [R11+URZ+0x38000], R8 ;  /* 0x038000080b0075a7 */ /* 0x000066000800017f */
[----:B-1----:R-:W-:Y:S05]  /*1280*/  @!P0 NANOSLEEP.SYNCS 0x989680 ;  /* 0x009896800000895d */ /* 0x002fea0003900000 */
[----:B------:R-:W1:Y:S02]  /*1290*/  @!P0 SYNCS.PHASECHK.TRANS64 P0, [R11+URZ+0x38000], R8 ;  /* 0x038000080b0085a7 */ /* 0x000e64000800007f */
[----:B-1----:R-:W-:Y:S05]  /*12a0*/  @!P0 BRA `(.L_x_17) ;  /* 0xfffffffc00ec8947 */ /* 0x002fea000383ffff */
[----:B------:R-:W-:Y:S01]  /*12b0*/  UIADD3 UR5, UR4, 0x1c000, URZ ;  /* 0x0001c00004057890 */ /* 0x000fe2000fffe03f */
[----:B------:R-:W-:Y:S01]  /*12c0*/  WARPGROUP.ARRIVE ;  /* 0x00000000000079c5 */ /* 0x000fe20000000000 */
[----:B------:R-:W-:Y:S02]  /*12d0*/  USHF.R.U32.HI UR4, URZ, 0x4, UR4 ;  /* 0x000000043f047899 */ /* 0x000fe40008011604 */
[----:B------:R-:W-:Y:S02]  /*12e0*/  USHF.R.U32.HI UR5, URZ, 0x4, UR5 ;  /* 0x000000043f057899 */ /* 0x000fe40008011605 */
[----:B------:R-:W-:Y:S02]  /*12f0*/  ULOP3.LUT UR8, UR4, 0x3fff, URZ, 0xc0, !UPT ;  /* 0x00003fff04087892 */ /* 0x000fe4000f8ec03f */
[----:B------:R-:W-:Y:S01]  /*1300*/  ULOP3.LUT UR9, UR5, 0x3fff, URZ, 0xc0, !UPT ;  /* 0x00003fff05097892 */ /* 0x000fe2000f8ec03f */
[----:B------:R-:W-:Y:S02]  /*1310*/  UMOV UR7, 0x40000040 ;  /* 0x4000004000077882 */ /* 0x000fe40000000000 */
[----:B------:R-:W-:-:S02]  /*1320*/  UMOV UR5, 0x40000040 ;  /* 0x4000004000057882 */ /* 0x000fc40000000000 */
[----:B------:R-:W-:Y:S02]  /*1330*/  UMOV UR4, UR8 ;  /* 0x0000000800047c82 */ /* 0x000fe40008000000 */
[----:B------:R-:W-:Y:S02]  /*1340*/  UMOV UR6, UR9 ;  /* 0x0000000900067c82 */ /* 0x000fe40008000000 */
[----:B------:R-:W-:Y:S01]  /*1350*/  HGMMA.64x64x16.F32 R24, gdesc[UR4].tnspA.tnspB, RZ, !UPT ;  /* 0x60e00000041879f0 */ /* 0x000fe2000c7008ff */
[----:B------:R-:W-:Y:S02]  /*1360*/  UIADD3 UR4, UR8, 0x80, URZ ;  /* 0x0000008008047890 */ /* 0x000fe4000fffe03f */
[----:B------:R-:W-:Y:S01]  /*1370*/  UIADD3 UR6, UR9, 0x80, URZ ;  /* 0x0000008009067890 */ /* 0x000fe2000fffe03f */
[----:B------:R-:W-:Y:S01]  /*1380*/  UMOV UR5, 0x40000040 ;  /* 0x4000004000057882 */ /* 0x000fe20000000000 */
[----:B------:R-:W-:-:S07]  /*1390*/  UMOV UR7, 0x40000040 ;  /* 0x4000004000077882 */ /* 0x000fce0000000000 */
[----:B------:R-:W-:Y:S01]  /*13a0*/  HGMMA.64x64x16.F32 R24, gdesc[UR4].tnspA.tnspB, R24 ;  /* 0x60e00000041879f0 */ /* 0x000fe20008700818 */
        /* <DEDUP_REMOVED lines=9> */
[----:B------:R-:W-:Y:S01]  /*1440*/  HGMMA.64x64x16.F32 R24, gdesc[UR4].tnspA.tnspB, R24, gsb0 ;  /* 0x60e00000041879f0 */ /* 0x000fe20008000818 */
[----:B------:R-:W-:-:S05]  /*1450*/  UMOV UR4, 0x1 ;  /* 0x0000000100047882 */ /* 0x000fca0000000000 */
.L_x_15:
[----:B0-----:R-:W-:-:S05]  /*1460*/  VIADD R8, R9, 0x3f ;  /* 0x0000003f09087836 */ /* 0x001fca0000000000 */
[----:B------:R-:W-:-:S04]  /*1470*/  SHF.R.S32.HI R9, RZ, 0x1f, R8 ;  /* 0x0000001fff097819 */ /* 0x000fc80000011408 */
[----:B------:R-:W-:-:S04]  /*1480*/  LEA.HI R9, R9, R8, RZ, 0x6 ;  /* 0x0000000809097211 */ /* 0x000fc800078f30ff */
[----:B------:R-:W-:-:S04]  /*1490*/  SHF.R.S32.HI R9, RZ, 0x6, R9 ;  /* 0x00000006ff097819 */ /* 0x000fc80000011409 */
[----:B------:R-:W-:-:S05]  /*14a0*/  VIMNMX R8, R9, 0x1, PT ;  /* 0x0000000109087848 */ /* 0x000fca0003fe0100 */
[----:B------:R-:W-:-:S05]  /*14b0*/  IMAD.IADD R8, R9, 0x1, -R8 ;  /* 0x0000000109087824 */ /* 0x000fca00078e0a08 */
[----:B------:R-:W-:-:S13]  /*14c0*/  ISETP.GE.AND P0, PT, R8, 0x1, PT ;  /* 0x000000010800780c */ /* 0x000fda0003f06270 */
[----:B------:R-:W-:Y:S05]  /*14d0*/  @!P0 BRA `(.L_x_18) ;  /* 0x0000000400108947 */ /* 0x000fea0003800000 */
[----:B------:R-:W0:Y:S01]  /*14e0*/  S2UR UR6, SR_CgaCtaId ;  /* 0x00000000000679c3 */ /* 0x000e220000008800 */
[----:B------:R-:W-:Y:S01]  /*14f0*/  UMOV UR5, 0x400 ;  /* 0x0000040000057882 */ /* 0x000fe20000000000 */
[----:B------:R-:W-:Y:S01]  /*1500*/  LOP3.LUT R13, R6, 0x1, RZ, 0xfc, !PT ;  /* 0x00000001060d7812 */ /* 0x000fe200078efcff */
[----:B------:R-:W-:Y:S01]  /*1510*/  IMAD.MOV.U32 R12, RZ, RZ, RZ ;  /* 0x000000ffff0c7224 */ /* 0x000fe200078e00ff */
[----:B------:R-:W-:Y:S01]  /*1520*/  UISETP.NE.U32.AND UP0, UPT, UR4, URZ, UPT ;  /* 0x0000003f0400728c */ /* 0x000fe2000bf05070 */
[----:B------:R-:W-:Y:S01]  /*1530*/  IMAD.MOV.U32 R9, RZ, RZ, RZ ;  /* 0x000000ffff097224 */ /* 0x000fe200078e00ff */
[----:B0-----:R-:W-:-:S04]  /*1540*/  ULEA UR7, UR6, UR5, 0x18 ;  /* 0x0000000506077291 */ /* 0x001fc8000f8ec03f */
[----:B------:R-:W-:Y:S02]  /*1550*/  UIADD3 UR6, UR7, 0x1c000, URZ ;  /* 0x0001c00007067890 */ /* 0x000fe4000fffe03f */
[----:B------:R-:W-:Y:S02]  /*1560*/  USHF.R.U32.HI UR5, URZ, 0x4, UR7 ;  /* 0x000000043f057899 */ /* 0x000fe40008011607 */
[----:B------:R-:W-:Y:S02]  /*1570*/  USHF.R.U32.HI UR6, URZ, 0x4, UR6 ;  /* 0x000000043f067899 */ /* 0x000fe40008011606 */
[----:B------:R-:W-:Y:S02]  /*1580*/  ULOP3.LUT UR14, UR5, 0x3fff, URZ, 0xc0, !UPT ;  /* 0x00003fff050e7892 */ /* 0x000fe4000f8ec03f */
[----:B------:R-:W-:-:S12]  /*1590*/  ULOP3.LUT UR15, UR6, 0x3fff, URZ, 0xc0, !UPT ;  /* 0x00003fff060f7892 */ /* 0x000fd8000f8ec03f */
.L_x_23:
[----:B------:R-:W-:-:S13]  /*15a0*/  ISETP.NE.AND P1, PT, R13, 0x3, PT ;  /* 0x000000030d00780c */ /* 0x000fda0003f25270 */
[----:B------:R-:W-:Y:S05]  /*15b0*/  @!P1 BRA `(.L_x_19) ;  /* 0x0000000000049947 */ /* 0x000fea0003800000 */
[----:B------:R-:W-:Y:S01]  /*15c0*/  BPT.TRAP 0x1 ;  /* 0x000000040000795c */ /* 0x000fe20000300000 */
.L_x_19:
[----:B------:R-:W-:Y:S01]  /*15d0*/  SHF.L.U32 R10, R12, 0x1f, RZ ;  /* 0x0000001f0c0a7819 */ /* 0x000fe200000006ff */
[----:B------:R-:W-:-:S12]  /*15e0*/  ULEA UR5, UR4, UR7, 0x3 ;  /* 0x0000000704057291 */ /* 0x000fd8000f8e183f */
.L_x_20:
[----:B0-----:R-:W-:-:S04]  /*15f0*/  IMAD.U32 R11, RZ, RZ, UR5 ;  /* 0x00000005ff0b7e24 */ /* 0x001fc8000f8e00ff */
[----:B------:R0:W1:Y:S03]  /*1600*/  SYNCS.PHASECHK.TRANS64.TRYWAIT P0, [R11+URZ+0x38000], R10 ;  /* 0x0380000a0b0075a7 */ /* 0x000066000800017f */
[----:B-1----:R-:W-:Y:S05]  /*1610*/  @!P0 NANOSLEEP.SYNCS 0x989680 ;  /* 0x009896800000895d */ /* 0x002fea0003900000 */
[----:B------:R-:W1:Y:S02]  /*1620*/  @!P0 SYNCS.PHASECHK.TRANS64 P0, [R11+URZ+0x38000], R10 ;  /* 0x0380000a0b0085a7 */ /* 0x000e64000800007f */
[----:B-1----:R-:W-:Y:S05]  /*1630*/  @!P0 BRA `(.L_x_20) ;  /* 0xfffffffc00ec8947 */ /* 0x002fea000383ffff */
[----:B------:R-:W-:Y:S01]  /*1640*/  ULEA UR5, UR4, UR14, 0x9 ;  /* 0x0000000e04057291 */ /* 0x000fe2000f8e483f */
[----:B------:R-:W-:Y:S01]  /*1650*/  WARPGROUP.ARRIVE ;  /* 0x00000000000079c5 */ /* 0x000fe20000000000 */
[----:B------:R-:W-:Y:S01]  /*1660*/  ULEA UR6, UR4, UR15, 0x9 ;  /* 0x0000000f04067291 */ /* 0x000fe2000f8e483f */
[----:B------:R-:W-:Y:S01]  /*1670*/  UMOV UR9, 0x40000040 ;  /* 0x4000004000097882 */ /* 0x000fe20000000000 */
[----:B------:R-:W-:-:S03]  /*1680*/  UMOV UR11, 0x40000040 ;  /* 0x40000040000b7882 */ /* 0x000fc60000000000 */
[----:B------:R-:W-:Y:S02]  /*1690*/  UMOV UR8, UR5 ;  /* 0x0000000500087c82 */ /* 0x000fe40008000000 */
[----:B------:R-:W-:Y:S02]  /*16a0*/  UMOV UR10, UR6 ;  /* 0x00000006000a7c82 */ /* 0x000fe40008000000 */
[----:B------:R-:W-:Y:S01]  /*16b0*/  HGMMA.64x64x16.F32 R24, gdesc[UR8].tnspA.tnspB, R24, UP0 ;  /* 0x60e00000081879f0 */ /* 0x000fe2000bf00818 */
        /* <DEDUP_REMOVED lines=14> */
[----:B------:R-:W-:Y:S03]  /*17a0*/  HGMMA.64x64x16.F32 R24, gdesc[UR8].tnspA.tnspB, R24, gsb0 ;  /* 0x60e00000081879f0 */ /* 0x000fe60008000818 */
[----:B------:R-:W-:Y:S02]  /*17b0*/  WARPGROUP.DEPBAR.LE gsb0, 0x1 ;  /* 0x00008000000079c5 */ /* 0x000fe40000010100 */
[----:B------:R-:W-:Y:S05]  /*17c0*/  @!P1 BRA `(.L_x_21) ;  /* 0x0000000000049947 */ /* 0x000fea0003800000 */
[----:B------:R-:W-:Y:S01]  /*17d0*/  BPT.TRAP 0x1 ;  /* 0x000000040000795c */ /* 0x000fe20000300000 */
.L_x_21:
[----:B------:R-:W-:-:S13]  /*17e0*/  ISETP.NE.AND P0, PT, R7, RZ, PT ;  /* 0x000000ff0700720c */ /* 0x000fda0003f05270 */
[----:B0-----:R-:W-:-:S05]  /*17f0*/  @P0 LEA R10, R9, UR7, 0x3 ;  /* 0x00000007090a0c11 */ /* 0x001fca000f8e18ff */
[----:B------:R-:W-:-:S05]  /*1800*/  @P0 VIADD R11, R10, 0x38070 ;  /* 0x000380700a0b0836 */ /* 0x000fca0000000000 */
[----:B------:R-:W-:-:S04]  /*1810*/  @P0 PRMT R11, R4, 0x654, R11 ;  /* 0x00000654040b0816 */ /* 0x000fc8000000000b */
[----:B------:R0:W-:Y:S01]  /*1820*/  @P0 SYNCS.ARRIVE.TRANS64.RED.A1T0 RZ, [R11+URZ], RZ ;  /* 0x000000ff0bff09a7 */ /* 0x0001e2000810043f */
[----:B------:R-:W-:-:S13]  /*1830*/  ISETP.GT.U32.AND P0, PT, R6, 0x1, PT ;  /* 0x000000010600780c */ /* 0x000fda0003f04070 */
[----:B0-----:R-:W-:Y:S05]  /*1840*/  @P0 BRA `(.L_x_22) ;  /* 0x0000000000040947 */ /* 0x001fea0003800000 */
[----:B------:R-:W-:Y:S01]  /*1850*/  BPT.TRAP 0x1 ;  /* 0x000000040000795c */ /* 0x000fe20000300000 */
.L_x_22:
[----:B------:R-:W-:Y:S01]  /*1860*/  UIADD3 UR4, UR4, 0x1, URZ ;  /* 0x0000000104047890 */ /* 0x000fe2000fffe03f */
[C---:B------:R-:W-:Y:S01]  /*1870*/  ISETP.GT.AND P1, PT, R8.reuse, 0x1, PT ;  /* 0x000000010800780c */ /* 0x040fe20003f24270 */
[----:B------:R-:W-:Y:S02]  /*1880*/  VIADD R9, R9, 0x1 ;  /* 0x0000000109097836 */ /* 0x000fe40000000000 */
[----:B------:R-:W-:Y:S01]  /*1890*/  UISETP.NE.AND UP0, UPT, UR4, 0xe, UPT ;  /* 0x0000000e0400788c */ /* 0x000fe2000bf05270 */
[----:B------:R-:W-:Y:S02]  /*18a0*/  VIADD R8, R8, 0xffffffff ;  /* 0xffffffff08087836 */ /* 0x000fe40000000000 */
[C---:B------:R-:W-:Y:S01]  /*18b0*/  ISETP.NE.AND P0, PT, R9.reuse, 0xe, PT ;  /* 0x0000000e0900780c */ /* 0x040fe20003f05270 */
[----:B------:R-:W-:Y:S02]  /*18c0*/  USEL UR5, URZ, 0x1, UP0 ;  /* 0x000000013f057887 */ /* 0x000fe40008000000 */
[----:B------:R-:W-:Y:S01]  /*18d0*/  USEL UR4, UR4, URZ, UP0 ;  /* 0x0000003f04047287 */ /* 0x000fe20008000000 */
[----:B------:R-:W-:Y:S01]  /*18e0*/  SEL R9, R9, RZ, P0 ;  /* 0x000000ff09097207 */ /* 0x000fe20000000000 */
[----:B------:R-:W-:-:S02]  /*18f0*/  UPLOP3.LUT UP0, UPT, UPT, UPT, UPT, 0x80, 0x0 ;  /* 0x000000000000789c */ /* 0x000fc40003f0f070 */
[----:B------:R-:W-:Y:S01]  /*1900*/  LOP3.LUT R12, R12, UR5, RZ, 0x3c, !PT ;  /* 0x000000050c0c7c12 */ /* 0x000fe2000f8e3cff */
[----:B------:R-:W-:Y:S08]  /*1910*/  @P1 BRA `(.L_x_23) ;  /* 0xfffffffc00201947 */ /* 0x000ff0000383ffff */
.L_x_18:
[----:B------:R-:W0:Y:S01]  /*1920*/  LDC R8, c[0x0][0x294] ;  /* 0x0000a500ff087b82 */ /* 0x000e220000000800 */
[----:B------:R-:W-:Y:S02]  /*1930*/  WARPGROUP.DEPBAR.LE gsb0, 0x0 ;  /* 0x00008000000079c5 */ /* 0x000fe40000010000 */
[----:B0-----:R-:W-:-:S13]  /*1940*/  ISETP.GE.AND P0, PT, R8, 0x1, PT ;  /* 0x000000010800780c */ /* 0x001fda0003f06270 */
[----:B------:R-:W-:Y:S05]  /*1950*/  @!P0 BRA `(.L_x_24) ;  /* 0x0000000000708947 */ /* 0x000fea0003800000 */
[----:B------:R-:W-:-:S04]  /*1960*/  LOP3.LUT R9, R6, 0x1, RZ, 0xfc, !PT ;  /* 0x0000000106097812 */ /* 0x000fc800078efcff */
[----:B------:R-:W-:-:S13]  /*1970*/  ISETP.NE.AND P0, PT, R9, 0x3, PT ;  /* 0x000000030900780c */ /* 0x000fda0003f05270 */
[----:B------:R-:W-:Y:S05]  /*1980*/  @!P0 BRA `(.L_x_25) ;  /* 0x0000000000048947 */ /* 0x000fea0003800000 */
[----:B------:R-:W-:Y:S01]  /*1990*/  BPT.TRAP 0x1 ;  /* 0x000000040000795c */ /* 0x000fe20000300000 */
.L_x_25:
[----:B------:R-:W-:Y:S01]  /*19a0*/  ISETP.NE.AND P0, PT, R7, RZ, PT ;  /* 0x000000ff0700720c */ /* 0x000fe20003f05270 */
[----:B------:R-:W-:Y:S01]  /*19b0*/  BSSY B0, `(.L_x_26) ;  /* 0x0000014000007945 */ /* 0x000fe20003800000 */
[----:B------:R-:W-:-:S11]  /*19c0*/  ISETP.GT.U32.AND P1, PT, R6, 0x1, PT ;  /* 0x000000010600780c */ /* 0x000fd60003f24070 */
[----:B------:R-:W-:Y:S05]  /*19d0*/  @!P0 BRA `(.L_x_27) ;  /* 0x0000000000448947 */ /* 0x000fea0003800000 */
[----:B------:R-:W-:Y:S01]  /*19e0*/  VIADD R8, R8, 0x3f ;  /* 0x0000003f08087836 */ /* 0x000fe20000000000 */
[----:B------:R-:W0:Y:S04]  /*19f0*/  S2R R10, SR_CgaCtaId ;  /* 0x00000000000a7919 */ /* 0x000e280000008800 */
[----:B------:R-:W-:-:S04]  /*1a00*/  SHF.R.S32.HI R7, RZ, 0x1f, R8 ;  /* 0x0000001fff077819 */ /* 0x000fc80000011408 */
[----:B------:R-:W-:-:S04]  /*1a10*/  LEA.HI R7, R7, R8, RZ, 0x6 ;  /* 0x0000000807077211 */ /* 0x000fc800078f30ff */
[----:B------:R-:W-:-:S04]  /*1a20*/  SHF.R.S32.HI R7, RZ, 0x6, R7 ;  /* 0x00000006ff077819 */ /* 0x000fc80000011407 */
[----:B------:R-:W-:-:S05]  /*1a30*/  VIMNMX R6, R7, 0x1, PT ;  /* 0x0000000107067848 */ /* 0x000fca0003fe0100 */
[----:B------:R-:W-:-:S05]  /*1a40*/  IMAD.IADD R9, R7, 0x1, -R6 ;  /* 0x0000000107097824 */ /* 0x000fca00078e0a06 */
[----:B------:R-:W-:-:S05]  /*1a50*/  SHF.R.U32.HI R6, RZ, 0x1, R9 ;  /* 0x00000001ff067819 */ /* 0x000fca0000011609 */
[----:B------:R-:W-:-:S05]  /*1a60*/  IMAD.WIDE.U32 R6, R6, -0x6db6db6d, RZ ;  /* 0x9249249306067825 */ /* 0x000fca00078e00ff */
[----:B------:R-:W-:Y:S02]  /*1a70*/  SHF.R.U32.HI R6, RZ, 0x2, R7 ;  /* 0x00000002ff067819 */ /* 0x000fe40000011607 */
[----:B------:R-:W-:-:S03]  /*1a80*/  MOV R7, 0x400 ;  /* 0x0000040000077802 */ /* 0x000fc60000000f00 */
[----:B------:R-:W-:Y:S01]  /*1a90*/  IMAD R6, R6, -0xe, R9 ;  /* 0xfffffff206067824 */ /* 0x000fe200078e0209 */
[----:B0-----:R-:W-:-:S05]  /*1aa0*/  LEA R7, R10, R7, 0x18 ;  /* 0x000000070a077211 */ /* 0x001fca00078ec0ff */
[----:B------:R-:W-:-:S04]  /*1ab0*/  IMAD R6, R6, 0x8, R7 ;  /* 0x0000000806067824 */ /* 0x000fc800078e0207 */
[----:B------:R-:W-:-:S05]  /*1ac0*/  VIADD R7, R6, 0x38070 ;  /* 0x0003807006077836 */ /* 0x000fca0000000000 */
[----:B------:R-:W-:-:S04]  /*1ad0*/  PRMT R7, R4, 0x654, R7 ;  /* 0x0000065404077816 */ /* 0x000fc80000000007 */
[----:B------:R0:W-:Y:S03]  /*1ae0*/  SYNCS.ARRIVE.TRANS64.RED.A1T0 RZ, [R7+URZ], RZ ;  /* 0x000000ff07ff79a7 */ /* 0x0001e6000810043f */
.L_x_27:
[----:B------:R-:W-:Y:S05]  /*1af0*/  BSYNC B0 ;  /* 0x0000000000007941 */ /* 0x000fea0003800000 */
.L_x_26:
[----:B------:R-:W-:Y:S05]  /*1b00*/  @P1 BRA `(.L_x_24) ;  /* 0x0000000000041947 */ /* 0x000fea0003800000 */
[----:B------:R-:W-:Y:S01]  /*1b10*/  BPT.TRAP 0x1 ;  /* 0x000000040000795c */ /* 0x000fe20000300000 */
.L_x_24:
[----:B------:R-:W0:Y:S01]  /*1b20*/  S2R R4, SR_TID.X ;  /* 0x0000000000047919 */ /* 0x000e220000002100 */
[----:B------:R-:W1:Y:S01]  /*1b30*/  LDC.64 R8, c[0x0][0x280] ;  /* 0x0000a000ff087b82 */ /* 0x000e620000000a00 */
[----:B------:R-:W4:Y:S07]  /*1b40*/  S2R R15, SR_CTAID.X ;  /* 0x00000000000f7919 */ /* 0x000f2e0000002500 */
[----:B------:R-:W1:Y:S01]  /*1b50*/  LDC.64 R60, c[0x0][0x658] ;  /* 0x00019600ff3c7b82 */ /* 0x000e620000000a00 */
[----:B0-----:R-:W-:-:S04]  /*1b60*/  SHF.R.S32.HI R7, RZ, 0x1f, R4 ;  /* 0x0000001fff077819 */ /* 0x001fc80000011404 */
[----:B------:R-:W-:-:S04]  /*1b70*/  LEA.HI R7, R7, R4, RZ, 0x7 ;  /* 0x0000000407077211 */ /* 0x000fc800078f38ff */
[----:B------:R-:W-:-:S05]  /*1b80*/  LOP3.LUT R7, R7, 0xffffff80, RZ, 0xc0, !PT ;  /* 0xffffff8007077812 */ /* 0x000fca00078ec0ff */
[----:B------:R-:W-:-:S05]  /*1b90*/  IMAD.IADD R13, R4, 0x1, -R7 ;  /* 0x00000001040d7824 */ /* 0x000fca00078e0a07 */
[----:B------:R-:W-:-:S04]  /*1ba0*/  SHF.R.S32.HI R6, RZ, 0x1f, R13 ;  /* 0x0000001fff067819 */ /* 0x000fc8000001140d */
[CC--:B------:R-:W-:Y:S02]  /*1bb0*/  LEA.HI R4, R6.reuse, R13.reuse, RZ, 0x2 ;  /* 0x0000000d06047211 */ /* 0x0c0fe400078f10ff */
[----:B------:R-:W-:Y:S02]  /*1bc0*/  LEA.HI R23, R6, R13, RZ, 0x5 ;  /* 0x0000000d06177211 */ /* 0x000fe400078f28ff */
[--C-:B------:R-:W-:Y:S02]  /*1bd0*/  SHF.R.S32.HI R10, RZ, 0x2, R4.reuse ;  /* 0x00000002ff0a7819 */ /* 0x100fe40000011404 */
[----:B------:R-:W-:Y:S02]  /*1be0*/  SHF.R.S32.HI R7, RZ, 0x1f, R4 ;  /* 0x0000001fff077819 */ /* 0x000fe40000011404 */
[----:B------:R-:W-:Y:S02]  /*1bf0*/  LOP3.LUT R56, R4, 0xfffffffc, RZ, 0xc0, !PT ;  /* 0xfffffffc04387812 */ /* 0x000fe400078ec0ff */
[----:B------:R-:W-:-:S02]  /*1c00*/  LEA.HI R7, R7, R10, RZ, 0x3 ;  /* 0x0000000a07077211 */ /* 0x000fc400078f18ff */
[----:B------:R-:W-:Y:S01]  /*1c10*/  SHF.R.S32.HI R23, RZ, 0x5, R23 ;  /* 0x00000005ff177819 */ /* 0x000fe20000011417 */
[----:B------:R-:W-:Y:S01]  /*1c20*/  IMAD.IADD R56, R13, 0x1, -R56 ;  /* 0x000000010d387824 */ /* 0x000fe200078e0a38 */
[----:B------:R-:W-:-:S03]  /*1c30*/  LOP3.LUT R7, R7, 0xfffffff8, RZ, 0xc0, !PT ;  /* 0xfffffff807077812 */ /* 0x000fc600078ec0ff */
[----:B------:R-:W-:Y:S02]  /*1c40*/  IMAD.SHL.U32 R14, R56, 0x2, RZ ;  /* 0x00000002380e7824 */ /* 0x000fe400078e00ff */
[----:B------:R-:W-:Y:S02]  /*1c50*/  IMAD.IADD R10, R10, 0x1, -R7 ;  /* 0x000000010a0a7824 */ /* 0x000fe400078e0a07 */
[----:B----4-:R-:W-:-:S03]  /*1c60*/  IMAD.SHL.U32 R7, R15, 0x40, RZ ;  /* 0x000000400f077824 */ /* 0x010fc600078e00ff */
[--C-:B------:R-:W-:Y:S02]  /*1c70*/  SHF.R.S32.HI R11, RZ, 0x1f, R10.reuse ;  /* 0x0000001fff0b7819 */ /* 0x100fe4000001140a */
[----:B-1----:R-:W-:Y:S01]  /*1c80*/  ISETP.GE.AND P0, PT, R7, R8, PT ;  /* 0x000000080700720c */ /* 0x002fe20003f06270 */
[----:B------:R-:W-:-:S04]  /*1c90*/  IMAD.WIDE R12, R23, 0x10, R10 ;  /* 0x00000010170c7825 */ /* 0x000fc800078e020a */
[----:B------:R-:W-:Y:S01]  /*1ca0*/  IMAD.WIDE R12, R15, 0x40, R12 ;  /* 0x000000400f0c7825 */ /* 0x000fe200078e020c */
[----:B------:R-:W-:-:S07]  /*1cb0*/  SHF.R.S32.HI R15, RZ, 0x1f, R14 ;  /* 0x0000001fff0f7819 */ /* 0x000fce000001140e */
[----:B------:R-:W-:Y:S05]  /*1cc0*/  @P0 EXIT ;  /* 0x000000000000094d */ /* 0x000fea0003800000 */
[----:B------:R-:W-:Y:S01]  /*1cd0*/  ULDC UR4, c[0x0][0x288] ;  /* 0x0000a20000047ab9 */ /* 0x000fe20000000800 */
[----:B------:R-:W-:Y:S01]  /*1ce0*/  IMAD.SHL.U32 R4, R16, 0x40, RZ ;  /* 0x0000004010047824 */ /* 0x000fe200078e00ff */
[----:B------:R-:W-:Y:S01]  /*1cf0*/  ISETP.GE.AND P0, PT, R5, UR4, PT ;  /* 0x0000000405007c0c */ /* 0x000fe2000bf06270 */
[-C--:B------:R-:W-:Y:S01]  /*1d00*/  IMAD.WIDE.U32 R18, R12, R60.reuse, R14 ;  /* 0x0000003c0c127225 */ /* 0x080fe200078e000e */
[----:B------:R-:W-:Y:S01]  /*1d10*/  SHF.R.S32.HI R17, RZ, 0x1f, R5 ;  /* 0x0000001fff117819 */ /* 0x000fe20000011405 */
[----:B------:R-:W-:Y:S01]  /*1d20*/  ULDC.64 UR4, c[0x0][0x660] ;  /* 0x0001980000047ab9 */ /* 0x000fe20000000a00 */
[C---:B------:R-:W-:Y:S01]  /*1d30*/  ISETP.GE.OR P0, PT, R4.reuse, R9, P0 ;  /* 0x000000090400720c */ /* 0x040fe20000706670 */
[----:B------:R-:W-:Y:S01]  /*1d40*/  IMAD R16, R13, R60, RZ ;  /* 0x0000003c0d107224 */ /* 0x000fe200078e02ff */
[----:B------:R-:W-:Y:S02]  /*1d50*/  SHF.R.S32.HI R6, RZ, 0x1f, R4 ;  /* 0x0000001fff067819 */ /* 0x000fe40000011404 */
[----:B------:R-:W-:Y:S01]  /*1d60*/  IADD3 R20, P1, R4, R18, RZ ;  /* 0x0000001204147210 */ /* 0x000fe20007f3e0ff */
[----:B------:R-:W-:-:S02]  /*1d70*/  IMAD R21, R12, R61, R16 ;  /* 0x0000003d0c157224 */ /* 0x000fc400078e0210 */
[----:B------:R-:W-:-:S03]  /*1d80*/  IMAD R16, R17, UR4, RZ ;  /* 0x0000000411107c24 */ /* 0x000fc6000f8e02ff */
[----:B------:R-:W-:-:S03]  /*1d90*/  IADD3.X R21, R6, R19, R21, P1, !PT ;  /* 0x0000001306157210 */ /* 0x000fc60000ffe415 */
[----:B------:R-:W-:Y:S05]  /*1da0*/  @P0 EXIT ;  /* 0x000000000000094d */ /* 0x000fea0003800000 */
[----:B------:R-:W-:Y:S01]  /*1db0*/  ULDC UR6, c[0x0][0x28c] ;  /* 0x0000a30000067ab9 */ /* 0x000fe20000000800 */
[----:B------:R-:W-:Y:S01]  /*1dc0*/  SHF.R.S32.HI R18, RZ, 0x1f, R3 ;  /* 0x0000001fff127819 */ /* 0x000fe20000011403 */
[C---:B------:R-:W-:Y:S01]  /*1dd0*/  IMAD R19, R5.reuse, UR5, R16 ;  /* 0x0000000505137c24 */ /* 0x040fe2000f8e0210 */
[----:B------:R-:W-:Y:S01]  /*1de0*/  ISETP.GE.AND P0, PT, R22, UR6, PT ;  /* 0x0000000616007c0c */ /* 0x000fe2000bf06270 */
[----:B------:R-:W-:Y:S01]  /*1df0*/  ULDC UR6, c[0x0][0x290] ;  /* 0x0000a40000067ab9 */ /* 0x000fe20000000800 */
[----:B------:R-:W-:Y:S01]  /*1e00*/  IMAD.WIDE.U32 R20, R5, UR4, R20 ;  /* 0x0000000405147c25 */ /* 0x000fe2000f8e0014 */
[----:B------:R-:W-:Y:S01]  /*1e10*/  ULDC.64 UR4, c[0x0][0x670] ;  /* 0x00019c0000047ab9 */ /* 0x000fe20000000a00 */
[----:B------:R-:W-:Y:S02]  /*1e20*/  ISETP.GE.OR P0, PT, R3, UR6, P0 ;  /* 0x0000000603007c0c */ /* 0x000fe40008706670 */
[----:B------:R-:W-:Y:S02]  /*1e30*/  IMAD.IADD R21, R21, 0x1, R19 ;  /* 0x0000000115157824 */ /* 0x000fe400078e0213 */
[----:B------:R-:W-:-:S02]  /*1e40*/  IMAD R16, R18, UR4, RZ ;  /* 0x0000000412107c24 */ /* 0x000fc4000f8e02ff */
[----:B------:R-:W-:-:S04]  /*1e50*/  IMAD.WIDE.U32 R20, R3, UR4, R20 ;  /* 0x0000000403147c25 */ /* 0x000fc8000f8e0014 */
[----:B------:R-:W-:Y:S01]  /*1e60*/  IMAD R19, R3, UR5, R16 ;  /* 0x0000000503137c24 */ /* 0x000fe2000f8e0210 */
[----:B------:R-:W-:Y:S01]  /*1e70*/  SHF.R.S32.HI R16, RZ, 0x1f, R22 ;  /* 0x0000001fff107819 */ /* 0x000fe20000011416 */
[----:B------:R-:W-:Y:S01]  /*1e80*/  IMAD R23, R23, -0x10, -R7 ;  /* 0xfffffff017177824 */ /* 0x000fe200078e0a07 */
[----:B------:R-:W-:Y:S06]  /*1e90*/  @P0 EXIT ;  /* 0x000000000000094d */ /* 0x000fec0003800000 */
[----:B------:R-:W-:Y:S01]  /*1ea0*/  ULDC.64 UR4, c[0x0][0x668] ;  /* 0x00019a0000047ab9 */ /* 0x000fe20000000a00 */
[----:B------:R-:W-:Y:S01]  /*1eb0*/  IMAD R7, R56, -0x2, R9 ;  /* 0xfffffffe38077824 */ /* 0x000fe200078e0209 */
[----:B---3-5:R-:W-:Y:S01]  /*1ec0*/  FSETP.NEU.AND P1, PT, R2, RZ, PT ;  /* 0x000000ff0200720b */ /* 0x028fe20003f2d000 */
[----:B------:R-:W-:Y:S01]  /*1ed0*/  IMAD.IADD R21, R21, 0x1, R19 ;  /* 0x0000000115157824 */ /* 0x000fe200078e0213 */
[----:B------:R-:W-:Y:S01]  /*1ee0*/  IADD3 R8, R23, R8, -R10 ;  /* 0x0000000817087210 */ /* 0x000fe20007ffe80a */
[----:B------:R-:W-:Y:S02]  /*1ef0*/  IMAD R9, R16, UR4, RZ ;  /* 0x0000000410097c24 */ /* 0x000fe4000f8e02ff */
[----:B------:R-:W-:-:S04]  /*1f00*/  IMAD.WIDE.U32 R10, R22, UR4, R20 ;  /* 0x00000004160a7c25 */ /* 0x000fc8000f8e0014 */
[----:B------:R-:W-:Y:S01]  /*1f10*/  IMAD R59, R22, UR5, R9 ;  /* 0x00000005163b7c24 */ /* 0x000fe2000f8e0209 */
[----:B------:R-:W-:Y:S01]  /*1f20*/  ULDC.64 UR4, c[0x0][0x640] ;  /* 0x0001900000047ab9 */ /* 0x000fe20000000a00 */
[----:B------:R-:W-:Y:S01]  /*1f30*/  IMAD.IADD R7, R7, 0x1, -R4 ;  /* 0x0000000107077824 */ /* 0x000fe200078e0a04 */
[----:B------:R-:W-:Y:S01]  /*1f40*/  SHF.L.U64.HI R9, R60, 0x3, R61 ;  /* 0x000000033c097819 */ /* 0x000fe2000001023d */
[----:B------:R-:W-:Y:S02]  /*1f50*/  IMAD R23, R16, UR4, RZ ;  /* 0x0000000410177c24 */ /* 0x000fe4000f8e02ff */
[----:B------:R-:W-:Y:S01]  /*1f60*/  IMAD.SHL.U32 R60, R60, 0x8, RZ ;  /* 0x000000083c3c7824 */ /* 0x000fe200078e00ff */
[----:B------:R-:W-:Y:S01]  /*1f70*/  ISETP.GT.AND P0, PT, R7, RZ, PT ;  /* 0x000000ff0700720c */ /* 0x000fe20003f04270 */
[----:B------:R-:W-:Y:S02]  /*1f80*/  IMAD R23, R22, UR5, R23 ;  /* 0x0000000516177c24 */ /* 0x000fe4000f8e0217 */
[----:B------:R-:W-:Y:S01]  /*1f90*/  IMAD.IADD R59, R11, 0x1, R59 ;  /* 0x000000010b3b7824 */ /* 0x000fe200078e023b */
[----:B------:R-:W-:Y:S01]  /*1fa0*/  ISETP.GT.AND P2, PT, R8, RZ, P0 ;  /* 0x000000ff0800720c */ /* 0x000fe20000744270 */
[----:B------:R-:W-:-:S12]  /*1fb0*/  @!P1 BRA `(.L_x_28) ;  /* 0x0000001c00109947 */ /* 0x000fd80003800000 */
[----:B------:R-:W-:Y:S01]  /*1fc0*/  IADD3 R16, P1, R4, R14, RZ ;  /* 0x0000000e04107210 */ /* 0x000fe20007f3e0ff */
[----:B------:R-:W-:Y:S01]  /*1fd0*/  ULDC.64 UR6, c[0x0][0x638] ;  /* 0x00018e0000067ab9 */ /* 0x000fe20000000a00 */
[----:B------:R-:W-:Y:S01]  /*1fe0*/  ULDC.64 UR8, c[0x0][0x648] ;  /* 0x0001920000087ab9 */ /* 0x000fe20000000a00 */
[----:B------:R-:W-:Y:S01]  /*1ff0*/  IMAD R20, R17, UR6, RZ ;  /* 0x0000000611147c24 */ /* 0x000fe2000f8e02ff */
[----:B------:R-:W-:Y:S01]  /*2000*/  ULDC.64 UR10, c[0x0][0x630] ;  /* 0x00018c00000a7ab9 */ /* 0x000fe20000000a00 */
[----:B------:R-:W-:Y:S01]  /*2010*/  IMAD.X R17, R6, 0x1, R15, P1 ;  /* 0x0000000106117824 */ /* 0x000fe200008e060f */
[----:B------:R-:W-:Y:S01]  /*2020*/  ULDC.64 UR14, c[0x0][0x628] ;  /* 0x00018a00000e7ab9 */ /* 0x000fe20000000a00 */
[C---:B------:R-:W-:Y:S02]  /*2030*/  IMAD R11, R5.reuse, UR7, R20 ;  /* 0x00000007050b7c24 */ /* 0x040fe4000f8e0214 */
[----:B------:R-:W-:-:S04]  /*2040*/  IMAD.WIDE.U32 R16, R5, UR6, R16 ;  /* 0x0000000605107c25 */ /* 0x000fc8000f8e0010 */
[----:B------:R-:W-:Y:S02]  /*2050*/  IMAD R18, R18, UR8, RZ ;  /* 0x0000000812127c24 */ /* 0x000fe4000f8e02ff */
[----:B------:R-:W-:Y:S02]  /*2060*/  IMAD.IADD R17, R17, 0x1, R11 ;  /* 0x0000000111117824 */ /* 0x000fe400078e020b */
[C---:B------:R-:W-:Y:S02]  /*2070*/  IMAD R61, R3.reuse, UR9, R18 ;  /* 0x00000009033d7c24 */ /* 0x040fe4000f8e0212 */
[----:B------:R-:W-:-:S04]  /*2080*/  IMAD.WIDE.U32 R16, R3, UR8, R16 ;  /* 0x0000000803107c25 */ /* 0x000fc8000f8e0010 */
[----:B------:R-:W-:Y:S02]  /*2090*/  IMAD.IADD R17, R17, 0x1, R61 ;  /* 0x0000000111117824 */ /* 0x000fe400078e023d */
[----:B------:R-:W-:Y:S02]  /*20a0*/  IMAD R21, R13, UR10, RZ ;  /* 0x0000000a0d157c24 */ /* 0x000fe4000f8e02ff */
[----:B------:R-:W-:-:S04]  /*20b0*/  IMAD.WIDE.U32 R16, R22, UR4, R16 ;  /* 0x0000000416107c25 */ /* 0x000fc8000f8e0010 */
[----:B------:R-:W-:Y:S02]  /*20c0*/  IMAD.IADD R19, R23, 0x1, R17 ;  /* 0x0000000117137824 */ /* 0x000fe400078e0211 */
[----:B------:R-:W-:Y:S02]  /*20d0*/  IMAD.MOV.U32 R18, RZ, RZ, R16 ;  /* 0x000000ffff127224 */ /* 0x000fe400078e0010 */
[C---:B------:R-:W-:Y:S02]  /*20e0*/  IMAD R62, R12.reuse, UR11, R21 ;  /* 0x0000000b0c3e7c24 */ /* 0x040fe4000f8e0215 */
[----:B------:R-:W-:-:S04]  /*20f0*/  IMAD.WIDE.U32 R20, R12, UR10, R18 ;  /* 0x0000000a0c147c25 */ /* 0x000fc8000f8e0012 */
[----:B------:R-:W-:Y:S01]  /*2100*/  IMAD.IADD R21, R21, 0x1, R62 ;  /* 0x0000000115157824 */ /* 0x000fe200078e023e */
[----:B------:R-:W-:-:S04]  /*2110*/  LEA R64, P1, R20, UR14, 0x1 ;  /* 0x0000000e14407c11 */ /* 0x000fc8000f8208ff */
[----:B------:R-:W-:-:S05]  /*2120*/  LEA.HI.X R65, R20, UR15, R21, 0x1, P1 ;  /* 0x0000000f14417c11 */ /* 0x000fca00088f0c15 */
[----:B------:R0:W3:Y:S01]  /*2130*/  @P2 LDG.E.LTC128B.U16 R63, desc[UR12][R64.64] ;  /* 0x0000000c403f2981 */ /* 0x0000e2000c1e1520 */
[----:B------:R-:W-:Y:S01]  /*2140*/  IMAD.WIDE.U32 R20, R22, UR4, RZ ;  /* 0x0000000416147c25 */ /* 0x000fe2000f8e00ff */
[----:B------:R-:W-:Y:S01]  /*2150*/  ULDC.64 UR4, c[0x0][0x650] ;  /* 0x0001940000047ab9 */ /* 0x000fe20000000a00 */
[----:B------:R-:W-:Y:S01]  /*2160*/  ISETP.GT.AND P1, PT, R7, 0x1, PT ;  /* 0x000000010700780c */ /* 0x000fe20003f24270 */
[----:B------:R-:W-:Y:S01]  /*2170*/  BSSY B0, `(.L_x_29) ;  /* 0x0000018000007945 */ /* 0x000fe20003800000 */
[----:B------:R-:W-:Y:S02]  /*2180*/  IMAD.IADD R23, R21, 0x1, R23 ;  /* 0x0000000115177824 */ /* 0x000fe400078e0217 */
[----:B------:R-:W-:-:S04]  /*2190*/  IMAD.MOV.U32 R22, RZ, RZ, R20 ;  /* 0x000000ffff167224 */ /* 0x000fc800078e0014 */
[----:B------:R-:W-:-:S04]  /*21a0*/  IMAD.WIDE.U32 R56, R12, UR10, R22 ;  /* 0x0000000a0c387c25 */ /* 0x000fc8000f8e0016 */
[----:B------:R-:W-:Y:S02]  /*21b0*/  IMAD.IADD R57, R62, 0x1, R57 ;  /* 0x000000013e397824 */ /* 0x000fe400078e0239 */
[----:B------:R-:W-:-:S04]  /*21c0*/  IMAD.WIDE.U32 R56, R3, UR8, R56 ;  /* 0x0000000803387c25 */ /* 0x000fc8000f8e0038 */
[----:B------:R-:W-:Y:S02]  /*21d0*/  IMAD.IADD R57, R61, 0x1, R57 ;  /* 0x000000013d397824 */ /* 0x000fe400078e0239 */
[----:B------:R-:W-:-:S04]  /*21e0*/  IMAD.WIDE.U32 R56, R5, UR6, R56 ;  /* 0x0000000605387c25 */ /* 0x000fc8000f8e0038 */
[----:B0-----:R-:W-:Y:S01]  /*21f0*/  IMAD.IADD R65, R11, 0x1, R57 ;  /* 0x000000010b417824 */ /* 0x001fe200078e0239 */
[----:B------:R-:W-:Y:S02]  /*2200*/  IADD3 R64, P4, P5, R4, R56, R14 ;  /* 0x0000003804407210 */ /* 0x000fe40007d9e00e */
[----:B------:R-:W-:Y:S02]  /*2210*/  LEA R56, P3, R10, UR4, 0x1 ;  /* 0x000000040a387c11 */ /* 0x000fe4000f8608ff */
[----:B------:R-:W-:Y:S02]  /*2220*/  IADD3.X R65, R6, R65, R15, P4, P5 ;  /* 0x0000004106417210 */ /* 0x000fe400027ea40f */
[----:B------:R-:W-:Y:S02]  /*2230*/  LEA.HI.X R57, R10, UR5, R59, 0x1, P3 ;  /* 0x000000050a397c11 */ /* 0x000fe400098f0c3b */
[----:B------:R-:W-:Y:S02]  /*2240*/  ISETP.GT.AND P3, PT, R8, RZ, P1 ;  /* 0x000000ff0800720c */ /* 0x000fe40000f64270 */
[----:B------:R-:W-:-:S04]  /*2250*/  LEA R58, P4, R64, UR14, 0x1 ;  /* 0x0000000e403a7c11 */ /* 0x000fc8000f8808ff */
[----:B------:R-:W-:Y:S01]  /*2260*/  LEA.HI.X R59, R64, UR15, R65, 0x1, P4 ;  /* 0x0000000f403b7c11 */ /* 0x000fe2000a0f0c41 */
[----:B---3--:R-:W-:Y:S01]  /*2270*/  HADD2.F32 R67, -RZ, R63.H0_H0 ;  /* 0x2000003fff437230 */ /* 0x008fe20000004100 */
[----:B------:R-:W-:-:S04]  /*2280*/  PRMT R10, R63, 0x7610, R10 ;  /* 0x000076103f0a7816 */ /* 0x000fc8000000000a */
[----:B------:R-:W-:-:S04]  /*2290*/  FMUL R67, R67, R2 ;  /* 0x0000000243437220 */ /* 0x000fc80000400000 */
[----:B--2---:R-:W-:-:S05]  /*22a0*/  FFMA R67, R24, R0, R67 ;  /* 0x0000000018437223 */ /* 0x004fca0000000043 */
[----:B------:R-:W-:-:S05]  /*22b0*/  F2FP.F16.F32.PACK_AB R67, RZ, R67 ;  /* 0x00000043ff43723e */ /* 0x000fca00000000ff */
[----:B------:R0:W-:Y:S01]  /*22c0*/  @P2 STG.E.U16 desc[UR12][R56.64], R67 ;  /* 0x0000004338002986 */ /* 0x0001e2000c10150c */
[----:B------:R-:W-:Y:S05]  /*22d0*/  @!P3 BRA `(.L_x_30) ;  /* 0x000000000004b947 */ /* 0x000fea0003800000 */
[----:B------:R1:W5:Y:S02]  /*22e0*/  LDG.E.LTC128B.U16 R10, desc[UR12][R58.64+0x2] ;  /* 0x0000020c3a0a7981 */ /* 0x000364000c1e1520 */
.L_x_30:
[----:B------:R-:W-:Y:S05]  /*22f0*/  BSYNC B0 ;  /* 0x0000000000007941 */ /* 0x000fea0003800000 */
.L_x_29:
[----:B------:R-:W-:Y:S01]  /*2300*/  USHF.L.U32 UR5, UR10, 0x3, URZ ;  /* 0x000000030a057899 */ /* 0x000fe2000800063f */
[----:B-----5:R-:W-:Y:S01]  /*2310*/  HADD2.F32 R13, -RZ, R10.H0_H0 ;  /* 0x2000000aff0d7230 */ /* 0x020fe20000004100 */
[----:B------:R-:W-:Y:S01]  /*2320*/  USHF.L.U64.HI UR4, UR10, 0x3, UR11 ;  /* 0x000000030a047899 */ /* 0x000fe2000801020b */
[----:B------:R-:W-:Y:S01]  /*2330*/  ISETP.GT.AND P0, PT, R8, 0x8, P0 ;  /* 0x000000080800780c */ /* 0x000fe20000704270 */
[----:B------:R-:W-:Y:S02]  /*2340*/  @P3 IMAD.MOV.U32 R17, RZ, RZ, R57 ;  /* 0x000000ffff113224 */ /* 0x000fe400078e0039 */
[----:B------:R-:W-:Y:S02]  /*2350*/  IMAD.U32 R64, RZ, RZ, UR5 ;  /* 0x00000005ff407e24 */ /* 0x000fe4000f8e00ff */
[----:B------:R-:W-:Y:S01]  /*2360*/  FMUL R18, R13, R2 ;  /* 0x000000020d127220 */ /* 0x000fe20000400000 */
[----:B------:R-:W-:-:S03]  /*2370*/  IMAD.U32 R65, RZ, RZ, UR4 ;  /* 0x00000004ff417e24 */ /* 0x000fc6000f8e00ff */
[----:B------:R-:W-:Y:S01]  /*2380*/  FFMA R18, R25, R0, R18 ;  /* 0x0000000019127223 */ /* 0x000fe20000000012 */
[----:B------:R-:W-:-:S04]  /*2390*/  IMAD.WIDE.U32 R64, R12, UR10, R64 ;  /* 0x0000000a0c407c25 */ /* 0x000fc8000f8e0040 */
[----:B------:R-:W-:Y:S01]  /*23a0*/  IMAD.IADD R21, R62, 0x1, R65 ;  /* 0x000000013e157824 */ /* 0x000fe200078e0241 */
[----:B------:R-:W-:Y:S02]  /*23b0*/  IADD3 R16, P2, R16, R64, RZ ;  /* 0x0000004010107210 */ /* 0x000fe40007f5e0ff */
[----:B------:R-:W-:-:S03]  /*23c0*/  F2FP.F16.F32.PACK_AB R18, RZ, R18 ;  /* 0x00000012ff12723e */ /* 0x000fc600000000ff */
[----:B------:R-:W-:Y:S01]  /*23d0*/  IMAD.X R19, R21, 0x1, R19, P2 ;  /* 0x0000000115137824 */ /* 0x000fe200010e0613 */
[----:B------:R-:W-:Y:S02]  /*23e0*/  LEA R12, P2, R16, UR14, 0x1 ;  /* 0x0000000e100c7c11 */ /* 0x000fe4000f8408ff */
[----:B------:R-:W-:Y:S02]  /*23f0*/  PRMT R22, R18, 0x7610, R22 ;  /* 0x0000761012167816 */ /* 0x000fe40000000016 */
[----:B------:R-:W-:Y:S01]  /*2400*/  LEA.HI.X R13, R16, UR15, R19, 0x1, P2 ;  /* 0x0000000f100d7c11 */ /* 0x000fe200090f0c13 */
[----:B------:R-:W-:-:S05]  /*2410*/  @P3 IMAD.MOV.U32 R16, RZ, RZ, R56 ;  /* 0x000000ffff103224 */ /* 0x000fca00078e0038 */
[----:B------:R2:W-:Y:S04]  /*2420*/  @P3 STG.E.U16 desc[UR12][R16.64+0x2], R22 ;  /* 0x0000021610003986 */ /* 0x0005e8000c10150c */
[----:B------:R-:W3:Y:S01]  /*2430*/  @P0 LDG.E.LTC128B.U16 R10, desc[UR12][R12.64] ;  /* 0x0000000c0c0a0981 */ /* 0x000ee2000c1e1520 */
[----:B------:R-:W-:Y:S01]  /*2440*/  IADD3 R18, P2, R20, R64, RZ ;  /* 0x0000004014127210 */ /* 0x000fe20007f5e0ff */
[----:B------:R-:W-:Y:S01]  /*2450*/  BSSY B0, `(.L_x_31) ;  /* 0x0000015000007945 */ /* 0x000fe20003800000 */
[----:B------:R-:W-:Y:S02]  /*2460*/  SHF.L.U64.HI R9, R60, 0x1, R9 ;  /* 0x000000013c097819 */ /* 0x000fe40000010209 */
[----:B------:R-:W-:Y:S01]  /*2470*/  ISETP.GT.AND P1, PT, R8, 0x8, P1 ;  /* 0x000000080800780c */ /* 0x000fe20000f24270 */
[----:B------:R-:W-:-:S02]  /*2480*/  IMAD.X R19, R21, 0x1, R23, P2 ;  /* 0x0000000115137824 */ /* 0x000fc400010e0617 */
[----:B------:R-:W-:-:S04]  /*2490*/  IMAD.WIDE.U32 R18, R3, UR8, R18 ;  /* 0x0000000803127c25 */ /* 0x000fc8000f8e0012 */
[----:B------:R-:W-:Y:S02]  /*24a0*/  IMAD.IADD R19, R61, 0x1, R19 ;  /* 0x000000013d137824 */ /* 0x000fe400078e0213 */
[----:B------:R-:W-:-:S04]  /*24b0*/  IMAD.WIDE.U32 R18, R5, UR6, R18 ;  /* 0x0000000605127c25 */ /* 0x000fc8000f8e0012 */
[----:B------:R-:W-:Y:S01]  /*24c0*/  IMAD.IADD R11, R11, 0x1, R19 ;  /* 0x000000010b0b7824 */ /* 0x000fe200078e0213 */
[----:B------:R-:W-:-:S04]  /*24d0*/  IADD3 R5, P2, P3, R4, R18, R14 ;  /* 0x0000001204057210 */ /* 0x000fc80007b5e00e */
[----:B------:R-:W-:Y:S02]  /*24e0*/  IADD3.X R6, R6, R11, R15, P2, P3 ;  /* 0x0000000b06067210 */ /* 0x000fe400017e640f */
[----:B------:R-:W-:Y:S02]  /*24f0*/  LEA R60, P2, R60, R56, 0x1 ;  /* 0x000000383c3c7211 */ /* 0x000fe400078408ff */
[----:B------:R-:W-:-:S03]  /*2500*/  LEA R4, P3, R5, UR14, 0x1 ;  /* 0x0000000e05047c11 */ /* 0x000fc6000f8608ff */
[----:B------:R-:W-:Y:S01]  /*2510*/  IMAD.X R61, R9, 0x1, R57, P2 ;  /* 0x00000001093d7824 */ /* 0x000fe200010e0639 */
[----:B------:R-:W-:Y:S01]  /*2520*/  LEA.HI.X R5, R5, UR15, R6, 0x1, P3 ;  /* 0x0000000f05057c11 */ /* 0x000fe200098f0c06 */
[----:B---3--:R-:W-:-:S05]  /*2530*/  HADD2.F32 R3, -RZ, R10.H0_H0 ;  /* 0x2000000aff037230 */ /* 0x008fca0000004100 */
[----:B------:R-:W-:-:S04]  /*2540*/  FMUL R3, R3, R2 ;  /* 0x0000000203037220 */ /* 0x000fc80000400000 */
[----:B------:R-:W-:-:S05]  /*2550*/  FFMA R3, R26, R0, R3 ;  /* 0x000000001a037223 */ /* 0x000fca0000000003 */
[----:B------:R-:W-:-:S05]  /*2560*/  F2FP.F16.F32.PACK_AB R3, RZ, R3 ;  /* 0x00000003ff03723e */ /* 0x000fca00000000ff */
[----:B------:R2:W-:Y:S01]  /*2570*/  @P0 STG.E.U16 desc[UR12][R60.64], R3 ;  /* 0x000000033c000986 */ /* 0x0005e2000c10150c */
[----:B------:R-:W-:Y:S05]  /*2580*/  @!P1 BRA `(.L_x_32) ;  /* 0x0000000000049947 */ /* 0x000fea0003800000 */
[----:B------:R3:W5:Y:S02]  /*2590*/  LDG.E.LTC128B.U16 R10, desc[UR12][R4.64+0x2] ;  /* 0x0000020c040a7981 */ /* 0x000764000c1e1520 */
.L_x_32:
[----:B------:R-:W-:Y:S05]  /*25a0*/  BSYNC B0 ;  /* 0x0000000000007941 */ /* 0x000fea0003800000 */
.L_x_31:
[----:B--2--5:R-:W-:Y:S01]  /*25b0*/  HADD2.F32 R3, -RZ, R10.H0_H0 ;  /* 0x2000000aff037230 */ /* 0x024fe20000004100 */
[----:B------:R-:W-:Y:S01]  /*25c0*/  ISETP.GT.AND P0, PT, R7, 0x8, PT ;  /* 0x000000080700780c */ /* 0x000fe20003f04270 */
[----:B------:R-:W-:Y:S01]  /*25d0*/  @P1 IMAD.MOV.U32 R12, RZ, RZ, R60 ;  /* 0x000000ffff0c1224 */ /* 0x000fe200078e003c */
[----:B------:R-:W-:Y:S01]  /*25e0*/  BSSY B0, `(.L_x_33) ;  /* 0x000000a000007945 */ /* 0x000fe20003800000 */
[----:B------:R-:W-:Y:S02]  /*25f0*/  @P1 IMAD.MOV.U32 R13, RZ, RZ, R61 ;  /* 0x000000ffff0d1224 */ /* 0x000fe400078e003d */
[----:B------:R-:W-:Y:S01]  /*2600*/  FMUL R6, R3, R2 ;  /* 0x0000000203067220 */ /* 0x000fe20000400000 */
[----:B------:R-:W-:Y:S02]  /*2610*/  ISETP.GT.AND P2, PT, R8, RZ, P0 ;  /* 0x000000ff0800720c */ /* 0x000fe40000744270 */
[----:B------:R-:W-:Y:S01]  /*2620*/  PRMT R3, R10, 0x7610, R3 ;  /* 0x000076100a037816 */ /* 0x000fe20000000003 */
[----:B------:R-:W-:-:S05]  /*2630*/  FFMA R6, R27, R0, R6 ;  /* 0x000000001b067223 */ /* 0x000fca0000000006 */
[----:B------:R-:W-:-:S05]  /*2640*/  F2FP.F16.F32.PACK_AB R6, RZ, R6 ;  /* 0x00000006ff06723e */ /* 0x000fca00000000ff */
[----:B------:R2:W-:Y:S01]  /*2650*/  @P1 STG.E.U16 desc[UR12][R12.64+0x2], R6 ;  /* 0x000002060c001986 */ /* 0x0005e2000c10150c */
[----:B------:R-:W-:Y:S05]  /*2660*/  @!P2 BRA `(.L_x_34) ;  /* 0x000000000004a947 */ /* 0x000fea0003800000 */
[----:B------:R4:W5:Y:S02]  /*2670*/  LDG.E.LTC128B.U16 R3, desc[UR12][R58.64+0x10] ;  /* 0x0000100c3a037981 */ /* 0x000964000c1e1520 */
.L_x_34:
[----:B------:R-:W-:Y:S05]  /*2680*/  BSYNC B0 ;  /* 0x0000000000007941 */ /* 0x000fea0003800000 */
.L_x_33:
[----:B-----5:R-:W-:Y:S01]  /*2690*/  HADD2.F32 R9, -RZ, R3.H0_H0 ;  /* 0x20000003ff097230 */ /* 0x020fe20000004100 */
[----:B------:R-:W-:Y:S01]  /*26a0*/  ISETP.GT.AND P1, PT, R7, 0x9, PT ;  /* 0x000000090700780c */ /* 0x000fe20003f24270 */
[----:B------:R-:W-:Y:S01]  /*26b0*/  @P2 IMAD.MOV.U32 R10, RZ, RZ, R56 ;  /* 0x000000ffff0a2224 */ /* 0x000fe200078e0038 */
[----:B------:R-:W-:Y:S01]  /*26c0*/  BSSY B0, `(.L_x_35) ;  /* 0x0000009000007945 */ /* 0x000fe20003800000 */
[----:B------:R-:W-:Y:S02]  /*26d0*/  @P2 IMAD.MOV.U32 R11, RZ, RZ, R57 ;  /* 0x000000ffff0b2224 */ /* 0x000fe400078e0039 */
[----:B------:R-:W-:Y:S01]  /*26e0*/  FMUL R9, R9, R2 ;  /* 0x0000000209097220 */ /* 0x000fe20000400000 */
[----:B------:R-:W-:-:S03]  /*26f0*/  ISETP.GT.AND P3, PT, R8, RZ, P1 ;  /* 0x000000ff0800720c */ /* 0x000fc60000f64270 */
[----:B------:R-:W-:-:S05]  /*2700*/  FFMA R9, R28, R0, R9 ;  /* 0x000000001c097223 */ /* 0x000fca0000000009 */
[----:B------:R-:W-:-:S05]  /*2710*/  F2FP.F16.F32.PACK_AB R9, RZ, R9 ;  /* 0x00000009ff09723e */ /* 0x000fca00000000ff */
[----:B------:R0:W-:Y:S01]  /*2720*/  @P2 STG.E.U16 desc[UR12][R10.64+0x10], R9 ;  /* 0x000010090a002986 */ /* 0x0001e2000c10150c */
[----:B------:R-:W-:Y:S05]  /*2730*/  @!P3 BRA `(.L_x_36) ;  /* 0x000000000004b947 */ /* 0x000fea0003800000 */
[----:B------:R0:W5:Y:S02]  /*2740*/  LDG.E.LTC128B.U16 R3, desc[UR12][R58.64+0x12] ;  /* 0x0000120c3a037981 */ /* 0x000164000c1e1520 */
.L_x_36:
[----:B------:R-:W-:Y:S05]  /*2750*/  BSYNC B0 ;  /* 0x0000000000007941 */ /* 0x000fea0003800000 */
.L_x_35:
[----:B0----5:R-:W-:Y:S01]  /*2760*/  HADD2.F32 R9, -RZ, R3.H0_H0 ;  /* 0x20000003ff097230 */ /* 0x021fe20000004100 */
[----:B------:R-:W-:Y:S01]  /*2770*/  ISETP.GT.AND P0, PT, R8, 0x8, P0 ;  /* 0x000000080800780c */ /* 0x000fe20000704270 */
[----:B------:R-:W-:Y:S01]  /*2780*/  @P3 IMAD.MOV.U32 R10, RZ, RZ, R56 ;  /* 0x000000ffff0a3224 */ /* 0x000fe200078e0038 */
[----:B------:R-:W-:Y:S01]  /*2790*/  BSSY B0, `(.L_x_37) ;  /* 0x0000008000007945 */ /* 0x000fe20003800000 */
[----:B------:R-:W-:Y:S02]  /*27a0*/  @P3 IMAD.MOV.U32 R11, RZ, RZ, R57 ;  /* 0x000000ffff0b3224 */ /* 0x000fe400078e0039 */
[----:B--2---:R-:W-:-:S04]  /*27b0*/  FMUL R6, R9, R2 ;  /* 0x0000000209067220 */ /* 0x004fc80000400000 */
[----:B------:R-:W-:-:S05]  /*27c0*/  FFMA R6, R29, R0, R6 ;  /* 0x000000001d067223 */ /* 0x000fca0000000006 */
[----:B------:R-:W-:-:S05]  /*27d0*/  F2FP.F16.F32.PACK_AB R6, RZ, R6 ;  /* 0x00000006ff06723e */ /* 0x000fca00000000ff */
[----:B------:R0:W-:Y:S01]  /*27e0*/  @P3 STG.E.U16 desc[UR12][R10.64+0x12], R6 ;  /* 0x000012060a003986 */ /* 0x0001e2000c10150c */
[----:B------:R-:W-:Y:S05]  /*27f0*/  @!P0 BRA `(.L_x_38) ;  /* 0x0000000000048947 */ /* 0x000fea0003800000 */
[----:B------:R2:W5:Y:S02]  /*2800*/  LDG.E.LTC128B.U16 R3, desc[UR12][R4.64+0x10] ;  /* 0x0000100c04037981 */ /* 0x000564000c1e1520 */
.L_x_38:
[----:B------:R-:W-:Y:S05]  /*2810*/  BSYNC B0 ;  /* 0x0000000000007941 */ /* 0x000fea0003800000 */
.L_x_37:
[----:B-----5:R-:W-:Y:S01]  /*2820*/  HADD2.F32 R9, -RZ, R3.H0_H0 ;  /* 0x20000003ff097230 */ /* 0x020fe20000004100 */
[----:B------:R-:W-:Y:S01]  /*2830*/  ISETP.GT.AND P1, PT, R8, 0x8, P1 ;  /* 0x000000080800780c */ /* 0x000fe20000f24270 */
[----:B0-----:R-:W-:Y:S01]  /*2840*/  @P0 IMAD.MOV.U32 R10, RZ, RZ, R60 ;  /* 0x000000ffff0a0224 */ /* 0x001fe200078e003c */
[----:B------:R-:W-:Y:S01]  /*2850*/  BSSY B0, `(.L_x_39) ;  /* 0x0000008000007945 */ /* 0x000fe20003800000 */
[----:B------:R-:W-:Y:S02]  /*2860*/  @P0 IMAD.MOV.U32 R11, RZ, RZ, R61 ;  /* 0x000000ffff0b0224 */ /* 0x000fe400078e003d */
[----:B------:R-:W-:-:S04]  /*2870*/  FMUL R9, R9, R2 ;  /* 0x0000000209097220 */ /* 0x000fc80000400000 */
[----:B------:R-:W-:-:S05]  /*2880*/  FFMA R9, R30, R0, R9 ;  /* 0x000000001e097223 */ /* 0x000fca0000000009 */
[----:B------:R-:W-:-:S05]  /*2890*/  F2FP.F16.F32.PACK_AB R9, RZ, R9 ;  /* 0x00000009ff09723e */ /* 0x000fca00000000ff */
[----:B------:R0:W-:Y:S01]  /*28a0*/  @P0 STG.E.U16 desc[UR12][R10.64+0x10], R9 ;  /* 0x000010090a000986 */ /* 0x0001e2000c10150c */
[----:B------:R-:W-:Y:S05]  /*28b0*/  @!P1 BRA `(.L_x_40) ;  /* 0x0000000000049947 */ /* 0x000fea0003800000 */
[----:B------:R0:W5:Y:S02]  /*28c0*/  LDG.E.LTC128B.U16 R3, desc[UR12][R4.64+0x12] ;  /* 0x0000120c04037981 */ /* 0x000164000c1e1520 */
.L_x_40:
[----:B------:R-:W-:Y:S05]  /*28d0*/  BSYNC B0 ;  /* 0x0000000000007941 */ /* 0x000fea0003800000 */
.L_x_39:
[----:B0----5:R-:W-:Y:S01]  /*28e0*/  HADD2.F32 R9, -RZ, R3.H0_H0 ;  /* 0x20000003ff097230 */ /* 0x021fe20000004100 */
        /* <DEDUP_REMOVED lines=11> */
.L_x_42:
[----:B------:R-:W-:Y:S05]  /*29a0*/  BSYNC B0 ;  /* 0x0000000000007941 */ /* 0x000fea0003800000 */
.L_x_41:
[----:B-----5:R-:W-:Y:S01]  /*29b0*/  HADD2.F32 R9, -RZ, R3.H0_H0 ;  /* 0x20000003ff097230 */ /* 0x020fe20000004100 */
[----:B------:R-:W-:Y:S01]  /*29c0*/  ISETP.GT.AND P1, PT, R7, 0x11, PT ;  /* 0x000000110700780c */ /* 0x000fe20003f24270 */
[----:B0-----:R-:W-:Y:S01]  /*29d0*/  @P2 IMAD.MOV.U32 R10, RZ, RZ, R56 ;  /* 0x000000ffff0a2224 */ /* 0x001fe200078e0038 */
        /* <DEDUP_REMOVED lines=9> */
.L_x_44:
[----:B------:R-:W-:Y:S05]  /*2a70*/  BSYNC B0 ;  /* 0x0000000000007941 */ /* 0x000fea0003800000 */
.L_x_43:
[----:B0----5:R-:W-:Y:S01]  /*2a80*/  HADD2.F32 R9, -RZ, R3.H0_H0 ;  /* 0x20000003ff097230 */ /* 0x021fe20000004100 */
[----:B------:R-:W-:Y:S01]  /*2a90*/  ISETP.GT.AND P0, PT, R8, 0x8, P0 ;  /* 0x000000080800780c */ /* 0x000fe20000704270 */
[----:B------:R-:W-:Y:S01]  /*2aa0*/  @P3 IMAD.MOV.U32 R10, RZ, RZ, R56 ;  /* 0x000000ffff0a3224 */ /* 0x000fe200078e0038 */
        /* <DEDUP_REMOVED lines=8> */
.L_x_46:
[----:B------:R-:W-:Y:S05]  /*2b30*/  BSYNC B0 ;  /* 0x0000000000007941 */ /* 0x000fea0003800000 */
.L_x_45:
        /* <DEDUP_REMOVED lines=11> */
.L_x_48:
[----:B------:R-:W-:Y:S05]  /*2bf0*/  BSYNC B0 ;  /* 0x0000000000007941 */ /* 0x000fea0003800000 */
.L_x_47:
        /* <DEDUP_REMOVED lines=12> */
.L_x_50:
[----:B------:R-:W-:Y:S05]  /*2cc0*/  BSYNC B0 ;  /* 0x0000000000007941 */ /* 0x000fea0003800000 */
.L_x_49:
        /* <DEDUP_REMOVED lines=12> */
.L_x_52:
[----:B------:R-:W-:Y:S05]  /*2d90*/  BSYNC B0 ;  /* 0x0000000000007941 */ /* 0x000fea0003800000 */
.L_x_51:
        /* <DEDUP_REMOVED lines=11> */
.L_x_54:
[----:B------:R-:W-:Y:S05]  /*2e50*/  BSYNC B0 ;  /* 0x0000000000007941 */ /* 0x000fea0003800000 */
.L_x_53:
        /* <DEDUP_REMOVED lines=11> */
.L_x_56:
[----:B------:R-:W-:Y:S05]  /*2f10*/  BSYNC B0 ;  /* 0x0000000000007941 */ /* 0x000fea0003800000 */
.L_x_55:
        /* <DEDUP_REMOVED lines=12> */
.L_x_58:
[----:B------:R-:W-:Y:S05]  /*2fe0*/  BSYNC B0 ;  /* 0x0000000000007941 */ /* 0x000fea0003800000 */
.L_x_57:
        /* <DEDUP_REMOVED lines=12> */
.L_x_60:
[----:B------:R-:W-:Y:S05]  /*30b0*/  BSYNC B0 ;  /* 0x0000000000007941 */ /* 0x000fea0003800000 */
.L_x_59:
        /* <DEDUP_REMOVED lines=11> */
.L_x_62:
[----:B------:R-:W-:Y:S05]  /*3170*/  BSYNC B0 ;  /* 0x0000000000007941 */ /* 0x000fea0003800000 */
.L_x_61:
        /* <DEDUP_REMOVED lines=11> */
.L_x_64:
[----:B------:R-:W-:Y:S05]  /*3230*/  BSYNC B0 ;  /* 0x0000000000007941 */ /* 0x000fea0003800000 */
.L_x_63:
        /* <DEDUP_REMOVED lines=12> */
.L_x_66:
[----:B------:R-:W-:Y:S05]  /*3300*/  BSYNC B0 ;  /* 0x0000000000007941 */ /* 0x000fea0003800000 */
.L_x_65:
        /* <DEDUP_REMOVED lines=12> */
.L_x_68:
[----:B------:R-:W-:Y:S05]  /*33d0*/  BSYNC B0 ;  /* 0x0000000000007941 */ /* 0x000fea0003800000 */
.L_x_67:
        /* <DEDUP_REMOVED lines=11> */
.L_x_70:
[----:B------:R-:W-:Y:S05]  /*3490*/  BSYNC B0 ;  /* 0x0000000000007941 */ /* 0x000fea0003800000 */
.L_x_69:
        /* <DEDUP_REMOVED lines=11> */
.L_x_72:
[----:B------:R-:W-:Y:S05]  /*3550*/  BSYNC B0 ;  /* 0x0000000000007941 */ /* 0x000fea0003800000 */
.L_x_71:
        /* <DEDUP_REMOVED lines=12> */
.L_x_74:
[----:B------:R-:W-:Y:S05]  /*3620*/  BSYNC B0 ;  /* 0x0000000000007941 */ /* 0x000fea0003800000 */
.L_x_73:
        /* <DEDUP_REMOVED lines=12> */
.L_x_76:
[----:B------:R-:W-:Y:S05]  /*36f0*/  BSYNC B0 ;  /* 0x0000000000007941 */ /* 0x000fea0003800000 */
.L_x_75:
        /* <DEDUP_REMOVED lines=11> */
.L_x_78:
[----:B------:R-:W-:Y:S05]  /*37b0*/  BSYNC B0 ;  /* 0x0000000000007941 */ /* 0x000fea0003800000 */
.L_x_77:
        /* <DEDUP_REMOVED lines=11> */
.L_x_80:
[----:B------:R-:W-:Y:S05]  /*3870*/  BSYNC B0 ;  /* 0x0000000000007941 */ /* 0x000fea0003800000 */
.L_x_79:
        /* <DEDUP_REMOVED lines=12> */
.L_x_82:
[----:B------:R-:W-:Y:S05]  /*3940*/  BSYNC B0 ;  /* 0x0000000000007941 */ /* 0x000fea0003800000 */
.L_x_81:
        /* <DEDUP_REMOVED lines=12> */
.L_x_84:
[----:B------:R-:W-:Y:S05]  /*3a10*/  BSYNC B0 ;  /* 0x0000000000007941 */ /* 0x000fea0003800000 */
.L_x_83:
[----:B0----5:R-:W-:Y:S01]  /*3a20*/  HADD2.F32 R7, -RZ, R3.H0_H0 ;  /* 0x20000003ff077230 */ /* 0x021fe20000004100 */
[----:B------:R-:W-:Y:S01]  /*3a30*/  ISETP.GT.AND P0, PT, R8, 0x8, P0 ;  /* 0x000000080800780c */ /* 0x000fe20000704270 */
[----:B------:R-:W-:Y:S03]  /*3a40*/  BSSY B0, `(.L_x_85) ;  /* 0x0000007000007945 */ /* 0x000fe60003800000 */
[----:B------:R-:W-:-:S04]  /*3a50*/  FMUL R6, R7, R2 ;  /* 0x0000000207067220 */ /* 0x000fc80000400000 */
[----:B------:R-:W-:-:S05]  /*3a60*/  FFMA R6, R53, R0, R6 ;  /* 0x0000000035067223 */ /* 0x000fca0000000006 */
[----:B------:R-:W-:-:S05]  /*3a70*/  F2FP.F16.F32.PACK_AB R6, RZ, R6 ;  /* 0x00000006ff06723e */ /* 0x000fca00000000ff */
[----:B------:R0:W-:Y:S01]  /*3a80*/  @P3 STG.E.U16 desc[UR12][R56.64+0x72], R6 ;  /* 0x0000720638003986 */ /* 0x0001e2000c10150c */
[----:B------:R-:W-:Y:S05]  /*3a90*/  @!P0 BRA `(.L_x_86) ;  /* 0x0000000000048947 */ /* 0x000fea0003800000 */
[----:B------:R0:W5:Y:S02]  /*3aa0*/  LDG.E.LTC128B.U16 R3, desc[UR12][R4.64+0x70] ;  /* 0x0000700c04037981 */ /* 0x000164000c1e1520 */
.L_x_86:
[----:B------:R-:W-:Y:S05]  /*3ab0*/  BSYNC B0 ;  /* 0x0000000000007941 */ /* 0x000fea0003800000 */
.L_x_85:
[----:B-----5:R-:W-:Y:S01]  /*3ac0*/  HADD2.F32 R7, -RZ, R3.H0_H0 ;  /* 0x20000003ff077230 */ /* 0x020fe20000004100 */
[----:B------:R-:W-:Y:S01]  /*3ad0*/  ISETP.GT.AND P1, PT, R8, 0x8, P1 ;  /* 0x000000080800780c */ /* 0x000fe20000f24270 */
[----:B0-----:R-:W-:Y:S01]  /*3ae0*/  @P0 IMAD.MOV.U32 R6, RZ, RZ, R60 ;  /* 0x000000ffff060224 */ /* 0x001fe200078e003c */
[----:B------:R-:W-:Y:S02]  /*3af0*/  BSSY B0, `(.L_x_87) ;  /* 0x0000009000007945 */ /* 0x000fe40003800000 */
[----:B------:R-:W-:-:S04]  /*3b00*/  FMUL R7, R7, R2 ;  /* 0x0000000207077220 */ /* 0x000fc80000400000 */
[----:B------:R-:W-:-:S05]  /*3b10*/  FFMA R7, R54, R0, R7 ;  /* 0x0000000036077223 */ /* 0x000fca0000000007 */
[----:B------:R-:W-:-:S04]  /*3b20*/  F2FP.F16.F32.PACK_AB R7, RZ, R7 ;  /* 0x00000007ff07723e */ /* 0x000fc800000000ff */
[----:B------:R-:W-:Y:S01]  /*3b30*/  PRMT R8, R7, 0x7610, R8 ;  /* 0x0000761007087816 */ /* 0x000fe20000000008 */
[----:B------:R-:W-:-:S05]  /*3b40*/  @P0 IMAD.MOV.U32 R7, RZ, RZ, R61 ;  /* 0x000000ffff070224 */ /* 0x000fca00078e003d */
[----:B------:R0:W-:Y:S01]  /*3b50*/  @P0 STG.E.U16 desc[UR12][R6.64+0x70], R8 ;  /* 0x0000700806000986 */ /* 0x0001e2000c10150c */
[----:B------:R-:W-:Y:S05]  /*3b60*/  @!P1 BRA `(.L_x_88) ;  /* 0x0000000000049947 */ /* 0x000fea0003800000 */
[----:B------:R0:W5:Y:S02]  /*3b70*/  LDG.E.LTC128B.U16 R3, desc[UR12][R4.64+0x72] ;  /* 0x0000720c04037981 */ /* 0x000164000c1e1520 */
.L_x_88:
[----:B------:R-:W-:Y:S05]  /*3b80*/  BSYNC B0 ;  /* 0x0000000000007941 */ /* 0x000fea0003800000 */
.L_x_87:
[----:B-----5:R-:W-:-:S05]  /*3b90*/  HADD2.F32 R3, -RZ, R3.H0_H0 ;  /* 0x20000003ff037230 */ /* 0x020fca0000004100 */
[----:B------:R-:W-:-:S04]  /*3ba0*/  FMUL R2, R3, R2 ;  /* 0x0000000203027220 */ /* 0x000fc80000400000 */
[----:B------:R-:W-:Y:S01]  /*3bb0*/  FFMA R2, R55, R0, R2 ;  /* 0x0000000037027223 */ /* 0x000fe20000000002 */
[----:B------:R-:W-:Y:S06]  /*3bc0*/  @!P1 EXIT ;  /* 0x000000000000994d */ /* 0x000fec0003800000 */
[----:B------:R-:W-:-:S05]  /*3bd0*/  F2FP.F16.F32.PACK_AB R2, RZ, R2 ;  /* 0x00000002ff02723e */ /* 0x000fca00000000ff */
[----:B------:R-:W-:Y:S01]  /*3be0*/  STG.E.U16 desc[UR12][R60.64+0x72], R2 ;  /* 0x000072023c007986 */ /* 0x000fe2000c10150c */
[----:B------:R-:W-:Y:S05]  /*3bf0*/  EXIT ;  /* 0x000000000000794d */ /* 0x000fea0003800000 */
.L_x_28:
[----:B------:R-:W-:Y:S01]  /*3c00*/  ISETP.GT.AND P3, PT, R7, 0x1, PT ;  /* 0x000000010700780c */ /* 0x000fe20003f64270 */
[----:B------:R-:W-:Y:S01]  /*3c10*/  ULDC.64 UR4, c[0x0][0x650] ;  /* 0x0001940000047ab9 */ /* 0x000fe20000000a00 */
[-C--:B--2---:R-:W-:Y:S01]  /*3c20*/  FMUL R24, R24, R0.reuse ;  /* 0x0000000018187220 */ /* 0x084fe20000400000 */
[-C--:B------:R-:W-:Y:S01]  /*3c30*/  FMUL R25, R25, R0.reuse ;  /* 0x0000000019197220 */ /* 0x080fe20000400000 */
[----:B------:R-:W-:Y:S01]  /*3c40*/  ISETP.GT.AND P1, PT, R8, RZ, P3 ;  /* 0x000000ff0800720c */ /* 0x000fe20001f24270 */
[-C--:B------:R-:W-:Y:S01]  /*3c50*/  FMUL R26, R26, R0.reuse ;  /* 0x000000001a1a7220 */ /* 0x080fe20000400000 */
[----:B------:R-:W-:Y:S01]  /*3c60*/  LEA R2, P4, R10, UR4, 0x1 ;  /* 0x000000040a027c11 */ /* 0x000fe2000f8808ff */
[----:B------:R-:W-:Y:S01]  /*3c70*/  FMUL R27, R27, R0 ;  /* 0x000000001b1b7220 */ /* 0x000fe20000400000 */
[----:B------:R-:W-:Y:S01]  /*3c80*/  F2FP.F16.F32.PACK_AB R24, RZ, R24 ;  /* 0x00000018ff18723e */ /* 0x000fe200000000ff */
[-C--:B------:R-:W-:Y:S01]  /*3c90*/  FMUL R28, R28, R0.reuse ;  /* 0x000000001c1c7220 */ /* 0x080fe20000400000 */
[----:B------:R-:W-:Y:S01]  /*3ca0*/  LEA.HI.X R3, R10, UR5, R59, 0x1, P4 ;  /* 0x000000050a037c11 */ /* 0x000fe2000a0f0c3b */
[-C--:B------:R-:W-:Y:S01]  /*3cb0*/  FMUL R29, R29, R0.reuse ;  /* 0x000000001d1d7220 */ /* 0x080fe20000400000 */
[----:B------:R-:W-:Y:S01]  /*3cc0*/  F2FP.F16.F32.PACK_AB R25, RZ, R25 ;  /* 0x00000019ff19723e */ /* 0x000fe200000000ff */
[-C--:B------:R-:W-:Y:S01]  /*3cd0*/  FMUL R30, R30, R0.reuse ;  /* 0x000000001e1e7220 */ /* 0x080fe20000400000 */
[----:B------:R-:W-:Y:S01]  /*3ce0*/  ISETP.GT.AND P3, PT, R8, 0x8, P3 ;  /* 0x000000080800780c */ /* 0x000fe20001f64270 */
[----:B------:R-:W-:Y:S01]  /*3cf0*/  @P2 STG.E.U16 desc[UR12][R2.64], R24 ;  /* 0x0000001802002986 */ /* 0x000fe2000c10150c */
[----:B------:R-:W-:Y:S01]  /*3d00*/  SHF.L.U64.HI R9, R60, 0x1, R9 ;  /* 0x000000013c097819 */ /* 0x000fe20000010209 */
[-C--:B------:R-:W-:Y:S01]  /*3d10*/  FMUL R31, R31, R0.reuse ;  /* 0x000000001f1f7220 */ /* 0x080fe20000400000 */
[----:B------:R-:W-:Y:S01]  /*3d20*/  ISETP.GT.AND P2, PT, R8, 0x8, P0 ;  /* 0x000000080800780c */ /* 0x000fe20000744270 */
[----:B------:R-:W-:Y:S01]  /*3d30*/  @P1 STG.E.U16 desc[UR12][R2.64+0x2], R25 ;  /* 0x0000021902001986 */ /* 0x000fe2000c10150c */
[----:B------:R-:W-:Y:S01]  /*3d40*/  ISETP.GT.AND P1, PT, R7, 0x8, PT ;  /* 0x000000080700780c */ /* 0x000fe20003f24270 */
[----:B------:R-:W-:Y:S01]  /*3d50*/  FMUL R32, R32, R0 ;  /* 0x0000000020207220 */ /* 0x000fe20000400000 */
[----:B------:R-:W-:Y:S01]  /*3d60*/  LEA R60, P5, R60, R2, 0x1 ;  /* 0x000000023c3c7211 */ /* 0x000fe200078a08ff */
[-C--:B------:R-:W-:Y:S01]  /*3d70*/  FMUL R33, R33, R0.reuse ;  /* 0x0000000021217220 */ /* 0x080fe20000400000 */
[----:B------:R-:W-:Y:S01]  /*3d80*/  ISETP.GT.AND P4, PT, R8, RZ, P1 ;  /* 0x000000ff0800720c */ /* 0x000fe20000f84270 */
[----:B------:R-:W-:Y:S01]  /*3d90*/  FMUL R34, R34, R0 ;  /* 0x0000000022227220 */ /* 0x000fe20000400000 */
[----:B------:R-:W-:Y:S01]  /*3da0*/  ISETP.GT.AND P0, PT, R7, 0x9, PT ;  /* 0x000000090700780c */ /* 0x000fe20003f04270 */
[----:B------:R-:W-:Y:S01]  /*3db0*/  IMAD.X R61, R9, 0x1, R3, P5 ;  /* 0x00000001093d7824 */ /* 0x000fe200028e0603 */
[C---:B------:R-:W-:Y:S01]  /*3dc0*/  ISETP.GT.AND P1, PT, R8.reuse, 0x8, P1 ;  /* 0x000000080800780c */ /* 0x040fe20000f24270 */
[--C-:B------:R-:W-:Y:S01]  /*3dd0*/  @P3 IMAD.MOV.U32 R4, RZ, RZ, R60.reuse ;  /* 0x000000ffff043224 */ /* 0x100fe200078e003c */
[----:B------:R-:W-:Y:S01]  /*3de0*/  ISETP.GT.AND P5, PT, R8, RZ, P0 ;  /* 0x000000ff0800720c */ /* 0x000fe200007a4270 */
[--C-:B------:R-:W-:Y:S01]  /*3df0*/  @P3 IMAD.MOV.U32 R5, RZ, RZ, R61.reuse ;  /* 0x000000ffff053224 */ /* 0x100fe200078e003d */
[----:B------:R-:W-:Y:S01]  /*3e00*/  F2FP.F16.F32.PACK_AB R26, RZ, R26 ;  /* 0x0000001aff1a723e */ /* 0x000fe200000000ff */
[-C--:B------:R-:W-:Y:S01]  /*3e10*/  FMUL R35, R35, R0.reuse ;  /* 0x0000000023237220 */ /* 0x080fe20000400000 */
[----:B------:R-:W-:Y:S01]  /*3e20*/  F2FP.F16.F32.PACK_AB R27, RZ, R27 ;  /* 0x0000001bff1b723e */ /* 0x000fe200000000ff */
[----:B------:R-:W-:Y:S01]  /*3e30*/  FMUL R36, R36, R0 ;  /* 0x0000000024247220 */ /* 0x000fe20000400000 */
[----:B------:R-:W-:Y:S01]  /*3e40*/  F2FP.F16.F32.PACK_AB R28, RZ, R28 ;  /* 0x0000001cff1c723e */ /* 0x000fe200000000ff */
[----:B------:R-:W-:Y:S01]  /*3e50*/  @P2 STG.E.U16 desc[UR12][R60.64], R26 ;  /* 0x0000001a3c002986 */ /* 0x000fe2000c10150c */
[----:B------:R-:W-:Y:S01]  /*3e60*/  F2FP.F16.F32.PACK_AB R29, RZ, R29 ;  /* 0x0000001dff1d723e */ /* 0x000fe200000000ff */
[----:B------:R-:W-:Y:S01]  /*3e70*/  FMUL R37, R37, R0 ;  /* 0x0000000025257220 */ /* 0x000fe20000400000 */
[----:B------:R-:W-:Y:S01]  /*3e80*/  F2FP.F16.F32.PACK_AB R30, RZ, R30 ;  /* 0x0000001eff1e723e */ /* 0x000fe200000000ff */
[----:B------:R0:W-:Y:S01]  /*3e90*/  @P3 STG.E.U16 desc[UR12][R4.64+0x2], R27 ;  /* 0x0000021b04003986 */ /* 0x0001e2000c10150c */
[----:B------:R-:W-:Y:S01]  /*3ea0*/  ISETP.GT.AND P2, PT, R8, 0x8, P0 ;  /* 0x000000080800780c */ /* 0x000fe20000744270 */
[-C--:B------:R-:W-:Y:S01]  /*3eb0*/  FMUL R38, R38, R0.reuse ;  /* 0x0000000026267220 */ /* 0x080fe20000400000 */
[C---:B------:R-:W-:Y:S01]  /*3ec0*/  ISETP.GT.AND P3, PT, R7.reuse, 0x10, PT ;  /* 0x000000100700780c */ /* 0x040fe20003f64270 */
[----:B------:R-:W-:Y:S01]  /*3ed0*/  @P4 STG.E.U16 desc[UR12][R2.64+0x10], R28 ;  /* 0x0000101c02004986 */ /* 0x000fe2000c10150c */
[----:B------:R-:W-:Y:S01]  /*3ee0*/  ISETP.GT.AND P0, PT, R7, 0x11, PT ;  /* 0x000000110700780c */ /* 0x000fe20003f04270 */
[-C--:B------:R-:W-:Y:S01]  /*3ef0*/  FMUL R39, R39, R0.reuse ;  /* 0x0000000027277220 */ /* 0x080fe20000400000 */
[C---:B------:R-:W-:Y:S01]  /*3f00*/  ISETP.GT.AND P4, PT, R8.reuse, RZ, P3 ;  /* 0x000000ff0800720c */ /* 0x040fe20001f84270 */
[----:B------:R-:W-:Y:S01]  /*3f10*/  @P5 STG.E.U16 desc[UR12][R2.64+0x12], R29 ;  /* 0x0000121d02005986 */ /* 0x000fe2000c10150c */
[----:B------:R-:W-:Y:S01]  /*3f20*/  ISETP.GT.AND P5, PT, R8, RZ, P0 ;  /* 0x000000ff0800720c */ /* 0x000fe200007a4270 */
[----:B------:R-:W-:Y:S01]  /*3f30*/  FMUL R40, R40, R0 ;  /* 0x0000000028287220 */ /* 0x000fe20000400000 */
[----:B------:R-:W-:Y:S01]  /*3f40*/  F2FP.F16.F32.PACK_AB R31, RZ, R31 ;  /* 0x0000001fff1f723e */ /* 0x000fe200000000ff */
[--C-:B0-----:R-:W-:Y:S01]  /*3f50*/  @P1 IMAD.MOV.U32 R4, RZ, RZ, R60.reuse ;  /* 0x000000ffff041224 */ /* 0x101fe200078e003c */
[----:B------:R-:W-:Y:S01]  /*3f60*/  ISETP.GT.AND P0, PT, R8, 0x8, P0 ;  /* 0x000000080800780c */ /* 0x000fe20000704270 */
[--C-:B------:R-:W-:Y:S01]  /*3f70*/  @P1 IMAD.MOV.U32 R5, RZ, RZ, R61.reuse ;  /* 0x000000ffff051224 */ /* 0x100fe200078e003d */
[----:B------:R-:W-:Y:S01]  /*3f80*/  F2FP.F16.F32.PACK_AB R32, RZ, R32 ;  /* 0x00000020ff20723e */ /* 0x000fe200000000ff */
[-C--:B------:R-:W-:Y:S01]  /*3f90*/  FMUL R41, R41, R0.reuse ;  /* 0x0000000029297220 */ /* 0x080fe20000400000 */
[----:B------:R-:W-:Y:S01]  /*3fa0*/  F2FP.F16.F32.PACK_AB R33, RZ, R33 ;  /* 0x00000021ff21723e */ /* 0x000fe200000000ff */
[-C--:B------:R-:W-:Y:S01]  /*3fb0*/  FMUL R42, R42, R0.reuse ;  /* 0x000000002a2a7220 */ /* 0x080fe20000400000 */
[----:B------:R0:W-:Y:S01]  /*3fc0*/  @P1 STG.E.U16 desc[UR12][R4.64+0x10], R30 ;  /* 0x0000101e04001986 */ /* 0x0001e2000c10150c */
[----:B------:R-:W-:Y:S01]  /*3fd0*/  ISETP.GT.AND P1, PT, R8, 0x8, P3 ;  /* 0x000000080800780c */ /* 0x000fe20001f24270 */
[----:B------:R-:W-:Y:S01]  /*3fe0*/  FMUL R43, R43, R0 ;  /* 0x000000002b2b7220 */ /* 0x000fe20000400000 */
[----:B------:R-:W-:Y:S01]  /*3ff0*/  F2FP.F16.F32.PACK_AB R34, RZ, R34 ;  /* 0x00000022ff22723e */ /* 0x000fe200000000ff */
[-C--:B------:R-:W-:Y:S01]  /*4000*/  FMUL R44, R44, R0.reuse ;  /* 0x000000002c2c7220 */ /* 0x080fe20000400000 */
[----:B------:R-:W-:Y:S01]  /*4010*/  ISETP.GT.AND P3, PT, R7, 0x19, PT ;  /* 0x000000190700780c */ /* 0x000fe20003f64270 */
[-C--:B------:R-:W-:Y:S01]  /*4020*/  FMUL R45, R45, R0.reuse ;  /* 0x000000002d2d7220 */ /* 0x080fe20000400000 */
[----:B------:R-:W-:Y:S01]  /*4030*/  F2FP.F16.F32.PACK_AB R35, RZ, R35 ;  /* 0x00000023ff23723e */ /* 0x000fe200000000ff */
[----:B------:R-:W-:Y:S01]  /*4040*/  FMUL R46, R46, R0 ;  /* 0x000000002e2e7220 */ /* 0x000fe20000400000 */
[----:B------:R-:W-:Y:S01]  /*4050*/  F2FP.F16.F32.PACK_AB R36, RZ, R36 ;  /* 0x00000024ff24723e */ /* 0x000fe200000000ff */
[----:B------:R-:W-:Y:S01]  /*4060*/  FMUL R47, R47, R0 ;  /* 0x000000002f2f7220 */ /* 0x000fe20000400000 */
[----:B------:R-:W-:Y:S01]  /*4070*/  F2FP.F16.F32.PACK_AB R37, RZ, R37 ;  /* 0x00000025ff25723e */ /* 0x000fe200000000ff */
[--C-:B0-----:R-:W-:Y:S01]  /*4080*/  @P2 IMAD.MOV.U32 R4, RZ, RZ, R60.reuse ;  /* 0x000000ffff042224 */ /* 0x101fe200078e003c */
[----:B------:R-:W-:Y:S01]  /*4090*/  F2FP.F16.F32.PACK_AB R38, RZ, R38 ;  /* 0x00000026ff26723e */ /* 0x000fe200000000ff */
[--C-:B------:R-:W-:Y:S01]  /*40a0*/  @P2 IMAD.MOV.U32 R5, RZ, RZ, R61.reuse ;  /* 0x000000ffff052224 */ /* 0x100fe200078e003d */
[----:B------:R-:W-:Y:S01]  /*40b0*/  F2FP.F16.F32.PACK_AB R39, RZ, R39 ;  /* 0x00000027ff27723e */ /* 0x000fe200000000ff */
[----:B------:R-:W-:Y:S01]  /*40c0*/  FMUL R48, R48, R0 ;  /* 0x0000000030307220 */ /* 0x000fe20000400000 */
[----:B------:R-:W-:Y:S01]  /*40d0*/  F2FP.F16.F32.PACK_AB R40, RZ, R40 ;  /* 0x00000028ff28723e */ /* 0x000fe200000000ff */
[-C--:B------:R-:W-:Y:S01]  /*40e0*/  FMUL R49, R49, R0.reuse ;  /* 0x0000000031317220 */ /* 0x080fe20000400000 */
[----:B------:R0:W-:Y:S01]  /*40f0*/  @P2 STG.E.U16 desc[UR12][R4.64+0x12], R31 ;  /* 0x0000121f04002986 */ /* 0x0001e2000c10150c */
[----:B------:R-:W-:Y:S01]  /*4100*/  ISETP.GT.AND P2, PT, R7, 0x18, PT ;  /* 0x000000180700780c */ /* 0x000fe20003f44270 */
[-C--:B------:R-:W-:Y:S01]  /*4110*/  FMUL R50, R50, R0.reuse ;  /* 0x0000000032327220 */ /* 0x080fe20000400000 */
[----:B------:R-:W-:Y:S01]  /*4120*/  F2FP.F16.F32.PACK_AB R41, RZ, R41 ;  /* 0x00000029ff29723e */ /* 0x000fe200000000ff */
[----:B------:R-:W-:Y:S01]  /*4130*/  @P4 STG.E.U16 desc[UR12][R2.64+0x20], R32 ;  /* 0x0000202002004986 */ /* 0x000fe2000c10150c */
[C---:B------:R-:W-:Y:S01]  /*4140*/  ISETP.GT.AND P4, PT, R8.reuse, RZ, P2 ;  /* 0x000000ff0800720c */ /* 0x040fe20001784270 */
[----:B------:R-:W-:Y:S01]  /*4150*/  FMUL R51, R51, R0 ;  /* 0x0000000033337220 */ /* 0x000fe20000400000 */
[----:B------:R-:W-:Y:S01]  /*4160*/  F2FP.F16.F32.PACK_AB R42, RZ, R42 ;  /* 0x0000002aff2a723e */ /* 0x000fe200000000ff */
[----:B------:R-:W-:Y:S01]  /*4170*/  @P5 STG.E.U16 desc[UR12][R2.64+0x22], R33 ;  /* 0x0000222102005986 */ /* 0x000fe2000c10150c */
[----:B------:R-:W-:Y:S01]  /*4180*/  ISETP.GT.AND P5, PT, R8, RZ, P3 ;  /* 0x000000ff0800720c */ /* 0x000fe20001fa4270 */
[----:B------:R-:W-:Y:S01]  /*4190*/  FMUL R52, R52, R0 ;  /* 0x0000000034347220 */ /* 0x000fe20000400000 */
[----:B------:R-:W-:Y:S01]  /*41a0*/  F2FP.F16.F32.PACK_AB R43, RZ, R43 ;  /* 0x0000002bff2b723e */ /* 0x000fe200000000ff */
[----:B0-----:R-:W-:Y:S01]  /*41b0*/  @P1 IMAD.MOV.U32 R4, RZ, RZ, R60 ;  /* 0x000000ffff041224 */ /* 0x001fe200078e003c */
[----:B------:R-:W-:Y:S01]  /*41c0*/  F2FP.F16.F32.PACK_AB R44, RZ, R44 ;  /* 0x0000002cff2c723e */ /* 0x000fe200000000ff */
[----:B------:R-:W-:Y:S01]  /*41d0*/  @P1 IMAD.MOV.U32 R5, RZ, RZ, R61 ;  /* 0x000000ffff051224 */ /* 0x000fe200078e003d */
[----:B------:R-:W-:Y:S01]  /*41e0*/  F2FP.F16.F32.PACK_AB R45, RZ, R45 ;  /* 0x0000002dff2d723e */ /* 0x000fe200000000ff */
[----:B------:R-:W-:Y:S01]  /*41f0*/  FMUL R53, R53, R0 ;  /* 0x0000000035357220 */ /* 0x000fe20000400000 */
[----:B------:R-:W-:Y:S01]  /*4200*/  F2FP.F16.F32.PACK_AB R46, RZ, R46 ;  /* 0x0000002eff2e723e */ /* 0x000fe200000000ff */
[-C--:B------:R-:W-:Y:S01]  /*4210*/  FMUL R54, R54, R0.reuse ;  /* 0x0000000036367220 */ /* 0x080fe20000400000 */
[----:B------:R0:W-:Y:S01]  /*4220*/  @P1 STG.E.U16 desc[UR12][R4.64+0x20], R34 ;  /* 0x0000202204001986 */ /* 0x0001e2000c10150c */
[C---:B------:R-:W-:Y:S01]  /*4230*/  ISETP.GT.AND P1, PT, R8.reuse, 0x8, P2 ;  /* 0x000000080800780c */ /* 0x040fe20001724270 */
[----:B------:R-:W-:Y:S01]  /*4240*/  FMUL R0, R55, R0 ;  /* 0x0000000037007220 */ /* 0x000fe20000400000 */
[----:B------:R-:W-:-:S02]  /*4250*/  ISETP.GT.AND P2, PT, R8, 0x8, P3 ;  /* 0x000000080800780c */ /* 0x000fc40001f44270 */
[----:B------:R-:W-:Y:S02]  /*4260*/  ISETP.GT.AND P3, PT, R7, 0x20, PT ;  /* 0x000000200700780c */ /* 0x000fe40003f64270 */
[----:B------:R-:W-:Y:S02]  /*4270*/  F2FP.F16.F32.PACK_AB R47, RZ, R47 ;  /* 0x0000002fff2f723e */ /* 0x000fe400000000ff */
[----:B------:R-:W-:Y:S02]  /*4280*/  F2FP.F16.F32.PACK_AB R48, RZ, R48 ;  /* 0x00000030ff30723e */ /* 0x000fe400000000ff */
[----:B------:R-:W-:Y:S01]  /*4290*/  F2FP.F16.F32.PACK_AB R49, RZ, R49 ;  /* 0x00000031ff31723e */ /* 0x000fe200000000ff */
[----:B0-----:R-:W-:Y:S01]  /*42a0*/  @P0 IMAD.MOV.U32 R4, RZ, RZ, R60 ;  /* 0x000000ffff040224 */ /* 0x001fe200078e003c */
[----:B------:R-:W-:Y:S01]  /*42b0*/  F2FP.F16.F32.PACK_AB R50, RZ, R50 ;  /* 0x00000032ff32723e */ /* 0x000fe200000000ff */
[----:B------:R-:W-:Y:S01]  /*42c0*/  @P0 IMAD.MOV.U32 R5, RZ, RZ, R61 ;  /* 0x000000ffff050224 */ /* 0x000fe200078e003d */
[----:B------:R-:W-:-:S02]  /*42d0*/  F2FP.F16.F32.PACK_AB R51, RZ, R51 ;  /* 0x00000033ff33723e */ /* 0x000fc400000000ff */
[----:B------:R-:W-:Y:S02]  /*42e0*/  F2FP.F16.F32.PACK_AB R52, RZ, R52 ;  /* 0x00000034ff34723e */ /* 0x000fe400000000ff */
[----:B------:R0:W-:Y:S01]  /*42f0*/  @P0 STG.E.U16 desc[UR12][R4.64+0x22], R35 ;  /* 0x0000222304000986 */ /* 0x0001e2000c10150c */
[----:B------:R-:W-:Y:S02]  /*4300*/  ISETP.GT.AND P0, PT, R7, 0x21, PT ;  /* 0x000000210700780c */ /* 0x000fe40003f04270 */
[----:B------:R-:W-:Y:S01]  /*4310*/  F2FP.F16.F32.PACK_AB R53, RZ, R53 ;  /* 0x00000035ff35723e */ /* 0x000fe200000000ff */
[----:B------:R-:W-:Y:S01]  /*4320*/  @P4 STG.E.U16 desc[UR12][R2.64+0x30], R36 ;  /* 0x0000302402004986 */ /* 0x000fe2000c10150c */
[C---:B------:R-:W-:Y:S02]  /*4330*/  ISETP.GT.AND P4, PT, R8.reuse, RZ, P3 ;  /* 0x000000ff0800720c */ /* 0x040fe40001f84270 */
[----:B------:R-:W-:Y:S01]  /*4340*/  F2FP.F16.F32.PACK_AB R54, RZ, R54 ;  /* 0x00000036ff36723e */ /* 0x000fe200000000ff */
[----:B------:R-:W-:Y:S01]  /*4350*/  @P5 STG.E.U16 desc[UR12][R2.64+0x32], R37 ;  /* 0x0000322502005986 */ /* 0x000fe2000c10150c */
[----:B------:R-:W-:-:S02]  /*4360*/  ISETP.GT.AND P5, PT, R8, RZ, P0 ;  /* 0x000000ff0800720c */ /* 0x000fc400007a4270 */
[----:B------:R-:W-:Y:S01]  /*4370*/  ISETP.GT.AND P0, PT, R8, 0x8, P0 ;  /* 0x000000080800780c */ /* 0x000fe20000704270 */
[----:B0-----:R-:W-:Y:S02]  /*4380*/  @P1 IMAD.MOV.U32 R4, RZ, RZ, R60 ;  /* 0x000000ffff041224 */ /* 0x001fe400078e003c */
[----:B------:R-:W-:-:S05]  /*4390*/  @P1 IMAD.MOV.U32 R5, RZ, RZ, R61 ;  /* 0x000000ffff051224 */ /* 0x000fca00078e003d */
[----:B------:R0:W-:Y:S01]  /*43a0*/  @P1 STG.E.U16 desc[UR12][R4.64+0x30], R38 ;  /* 0x0000302604001986 */ /* 0x0001e2000c10150c */
[----:B------:R-:W-:Y:S02]  /*43b0*/  ISETP.GT.AND P1, PT, R8, 0x8, P3 ;  /* 0x000000080800780c */ /* 0x000fe40001f24270 */
[----:B------:R-:W-:Y:S01]  /*43c0*/  ISETP.GT.AND P3, PT, R7, 0x30, PT ;  /* 0x000000300700780c */ /* 0x000fe20003f64270 */
[----:B0-----:R-:W-:Y:S02]  /*43d0*/  @P2 IMAD.MOV.U32 R4, RZ, RZ, R60 ;  /* 0x000000ffff042224 */ /* 0x001fe400078e003c */
[----:B------:R-:W-:-:S05]  /*43e0*/  @P2 IMAD.MOV.U32 R5, RZ, RZ, R61 ;  /* 0x000000ffff052224 */ /* 0x000fca00078e003d */
[----:B------:R0:W-:Y:S04]  /*43f0*/  @P2 STG.E.U16 desc[UR12][R4.64+0x32], R39 ;  /* 0x0000322704002986 */ /* 0x0001e8000c10150c */
[----:B------:R-:W-:Y:S01]  /*4400*/  @P4 STG.E.U16 desc[UR12][R2.64+0x40], R40 ;  /* 0x0000402802004986 */ /* 0x000fe2000c10150c */
[----:B------:R-:W-:-:S03]  /*4410*/  ISETP.GT.AND P4, PT, R7, 0x28, PT ;  /* 0x000000280700780c */ /* 0x000fc60003f84270 */
[----:B------:R-:W-:Y:S01]  /*4420*/  @P5 STG.E.U16 desc[UR12][R2.64+0x42], R41 ;  /* 0x0000422902005986 */ /* 0x000fe2000c10150c */
[----:B------:R-:W-:Y:S02]  /*4430*/  ISETP.GT.AND P5, PT, R7, 0x29, PT ;  /* 0x000000290700780c */ /* 0x000fe40003fa4270 */
[C---:B------:R-:W-:Y:S01]  /*4440*/  ISETP.GT.AND P2, PT, R8.reuse, RZ, P4 ;  /* 0x000000ff0800720c */ /* 0x040fe20002744270 */
[----:B0-----:R-:W-:Y:S01]  /*4450*/  @P1 IMAD.MOV.U32 R4, RZ, RZ, R60 ;  /* 0x000000ffff041224 */ /* 0x001fe200078e003c */
[C---:B------:R-:W-:Y:S01]  /*4460*/  ISETP.GT.AND P6, PT, R8.reuse, RZ, P5 ;  /* 0x000000ff0800720c */ /* 0x040fe20002fc4270 */
[----:B------:R-:W-:Y:S01]  /*4470*/  @P1 IMAD.MOV.U32 R5, RZ, RZ, R61 ;  /* 0x000000ffff051224 */ /* 0x000fe200078e003d */
[----:B------:R-:W-:-:S04]  /*4480*/  ISETP.GT.AND P4, PT, R8, 0x8, P4 ;  /* 0x000000080800780c */ /* 0x000fc80002784270 */
[----:B------:R0:W-:Y:S01]  /*4490*/  @P1 STG.E.U16 desc[UR12][R4.64+0x40], R42 ;  /* 0x0000402a04001986 */ /* 0x0001e2000c10150c */
[----:B------:R-:W-:Y:S01]  /*44a0*/  ISETP.GT.AND P1, PT, R7, 0x38, PT ;  /* 0x000000380700780c */ /* 0x000fe20003f24270 */
[----:B0-----:R-:W-:Y:S02]  /*44b0*/  @P0 IMAD.MOV.U32 R4, RZ, RZ, R60 ;  /* 0x000000ffff040224 */ /* 0x001fe400078e003c */
[----:B------:R-:W-:-:S05]  /*44c0*/  @P0 IMAD.MOV.U32 R5, RZ, RZ, R61 ;  /* 0x000000ffff050224 */ /* 0x000fca00078e003d */
[----:B------:R0:W-:Y:S01]  /*44d0*/  @P0 STG.E.U16 desc[UR12][R4.64+0x42], R43 ;  /* 0x0000422b04000986 */ /* 0x0001e2000c10150c */
[----:B------:R-:W-:-:S03]  /*44e0*/  ISETP.GT.AND P0, PT, R7, 0x39, PT ;  /* 0x000000390700780c */ /* 0x000fc60003f04270 */
[----:B------:R-:W-:Y:S01]  /*44f0*/  @P2 STG.E.U16 desc[UR12][R2.64+0x50], R44 ;  /* 0x0000502c02002986 */ /* 0x000fe2000c10150c */
[----:B------:R-:W-:-:S03]  /*4500*/  ISETP.GT.AND P2, PT, R7, 0x31, PT ;  /* 0x000000310700780c */ /* 0x000fc60003f44270 */
[----:B------:R-:W-:Y:S01]  /*4510*/  @P6 STG.E.U16 desc[UR12][R2.64+0x52], R45 ;  /* 0x0000522d02006986 */ /* 0x000fe2000c10150c */
[C---:B------:R-:W-:Y:S02]  /*4520*/  ISETP.GT.AND P6, PT, R8.reuse, 0x8, P5 ;  /* 0x000000080800780c */ /* 0x040fe40002fc4270 */
[C---:B------:R-:W-:Y:S01]  /*4530*/  ISETP.GT.AND P5, PT, R8.reuse, RZ, P3 ;  /* 0x000000ff0800720c */ /* 0x040fe20001fa4270 */
[----:B0-----:R-:W-:Y:S01]  /*4540*/  @P4 IMAD.MOV.U32 R4, RZ, RZ, R60 ;  /* 0x000000ffff044224 */ /* 0x001fe200078e003c */
[----:B------:R-:W-:Y:S01]  /*4550*/  ISETP.GT.AND P3, PT, R8, 0x8, P3 ;  /* 0x000000080800780c */ /* 0x000fe20001f64270 */
[----:B------:R-:W-:-:S05]  /*4560*/  @P4 IMAD.MOV.U32 R5, RZ, RZ, R61 ;  /* 0x000000ffff054224 */ /* 0x000fca00078e003d */
[----:B------:R0:W-:Y:S01]  /*4570*/  @P4 STG.E.U16 desc[UR12][R4.64+0x50], R46 ;  /* 0x0000502e04004986 */ /* 0x0001e2000c10150c */
[C---:B------:R-:W-:Y:S02]  /*4580*/  ISETP.GT.AND P4, PT, R8.reuse, RZ, P2 ;  /* 0x000000ff0800720c */ /* 0x040fe40001784270 */
[----:B------:R-:W-:Y:S01]  /*4590*/  ISETP.GT.AND P2, PT, R8, 0x8, P2 ;  /* 0x000000080800780c */ /* 0x000fe20001744270 */
[----:B0-----:R-:W-:Y:S02]  /*45a0*/  @P6 IMAD.MOV.U32 R4, RZ, RZ, R60 ;  /* 0x000000ffff046224 */ /* 0x001fe400078e003c */
[----:B------:R-:W-:-:S05]  /*45b0*/  @P6 IMAD.MOV.U32 R5, RZ, RZ, R61 ;  /* 0x000000ffff056224 */ /* 0x000fca00078e003d */
[----:B------:R0:W-:Y:S01]  /*45c0*/  @P6 STG.E.U16 desc[UR12][R4.64+0x52], R47 ;  /* 0x0000522f04006986 */ /* 0x0001e2000c10150c */
[C---:B------:R-:W-:Y:S02]  /*45d0*/  ISETP.GT.AND P6, PT, R8.reuse, RZ, P0 ;  /* 0x000000ff0800720c */ /* 0x040fe400007c4270 */
[C---:B------:R-:W-:Y:S01]  /*45e0*/  ISETP.GT.AND P0, PT, R8.reuse, 0x8, P0 ;  /* 0x000000080800780c */ /* 0x040fe20000704270 */
[----:B------:R-:W-:Y:S01]  /*45f0*/  @P5 STG.E.U16 desc[UR12][R2.64+0x60], R48 ;  /* 0x0000603002005986 */ /* 0x000fe2000c10150c */
[C---:B------:R-:W-:Y:S02]  /*4600*/  ISETP.GT.AND P5, PT, R8.reuse, RZ, P1 ;  /* 0x000000ff0800720c */ /* 0x040fe40000fa4270 */
[----:B------:R-:W-:Y:S01]  /*4610*/  ISETP.GT.AND P1, PT, R8, 0x8, P1 ;  /* 0x000000080800780c */ /* 0x000fe20000f24270 */
[----:B------:R-:W-:Y:S01]  /*4620*/  @P4 STG.E.U16 desc[UR12][R2.64+0x62], R49 ;  /* 0x0000623102004986 */ /* 0x000fe2000c10150c */
[----:B0-----:R-:W-:Y:S02]  /*4630*/  @P3 IMAD.MOV.U32 R4, RZ, RZ, R60 ;  /* 0x000000ffff043224 */ /* 0x001fe400078e003c */
[----:B------:R-:W-:-:S05]  /*4640*/  @P3 IMAD.MOV.U32 R5, RZ, RZ, R61 ;  /* 0x000000ffff053224 */ /* 0x000fca00078e003d */
[----:B------:R0:W-:Y:S02]  /*4650*/  @P3 STG.E.U16 desc[UR12][R4.64+0x60], R50 ;  /* 0x0000603204003986 */ /* 0x0001e4000c10150c */
[----:B0-----:R-:W-:Y:S02]  /*4660*/  @P2 IMAD.MOV.U32 R4, RZ, RZ, R60 ;  /* 0x000000ffff042224 */ /* 0x001fe400078e003c */
[----:B------:R-:W-:-:S05]  /*4670*/  @P2 IMAD.MOV.U32 R5, RZ, RZ, R61 ;  /* 0x000000ffff052224 */ /* 0x000fca00078e003d */
[----:B------:R-:W-:Y:S04]  /*4680*/  @P2 STG.E.U16 desc[UR12][R4.64+0x62], R51 ;  /* 0x0000623304002986 */ /* 0x000fe8000c10150c */
[----:B------:R-:W-:Y:S04]  /*4690*/  @P5 STG.E.U16 desc[UR12][R2.64+0x70], R52 ;  /* 0x0000703402005986 */ /* 0x000fe8000c10150c */
[----:B------:R0:W-:Y:S02]  /*46a0*/  @P6 STG.E.U16 desc[UR12][R2.64+0x72], R53 ;  /* 0x0000723502006986 */ /* 0x0001e4000c10150c */
[----:B0-----:R-:W-:-:S02]  /*46b0*/  @P1 IMAD.MOV.U32 R2, RZ, RZ, R60 ;  /* 0x000000ffff021224 */ /* 0x001fc400078e003c */
[----:B------:R-:W-:-:S05]  /*46c0*/  @P1 IMAD.MOV.U32 R3, RZ, RZ, R61 ;  /* 0x000000ffff031224 */ /* 0x000fca00078e003d */
[----:B------:R0:W-:Y:S01]  /*46d0*/  @P1 STG.E.U16 desc[UR12][R2.64+0x70], R54 ;  /* 0x0000703602001986 */ /* 0x0001e2000c10150c */
[----:B------:R-:W-:Y:S05]  /*46e0*/  @!P0 EXIT ;  /* 0x000000000000894d */ /* 0x000fea0003800000 */
[----:B------:R-:W-:-:S05]  /*46f0*/  F2FP.F16.F32.PACK_AB R0, RZ, R0 ;  /* 0x00000000ff00723e */ /* 0x000fca00000000ff */
[----:B------:R-:W-:Y:S01]  /*4700*/  STG.E.U16 desc[UR12][R60.64+0x72], R0 ;  /* 0x000072003c007986 */ /* 0x000fe2000c10150c */
[----:B------:R-:W-:Y:S05]  /*4710*/  EXIT ;  /* 0x000000000000794d */ /* 0x000fea0003800000 */
.L_x_14:
[----:B------:R-:W-:-:S13]  /*4720*/  ISETP.NE.AND P0, PT, R13, RZ, PT ;  /* 0x000000ff0d00720c */ /* 0x000fda0003f05270 */
[----:B------:R-:W-:Y:S05]  /*4730*/  @P0 EXIT ;  /* 0x000000000000094d */ /* 0x000fea0003800000 */
[----:B---3-5:R-:W2:Y:S01]  /*4740*/  LDC R2, c[0x0][0x294] ;  /* 0x0000a500ff027b82 */ /* 0x028ea20000000800 */
[----:B------:R-:W-:Y:S01]  /*4750*/  ELECT P0, URZ, PT ;  /* 0x00000000003f782f */ /* 0x000fe20003800000 */
[----:B------:R-:W-:Y:S01]  /*4760*/  BSSY B0, `(.L_x_89) ;  /* 0x000007b000007945 */ /* 0x000fe20003800000 */
[----:B--2---:R-:W-:-:S05]  /*4770*/  VIADD R0, R2, 0x3f ;  /* 0x0000003f02007836 */ /* 0x004fca0000000000 */
[----:B------:R-:W-:-:S04]  /*4780*/  SHF.R.S32.HI R7, RZ, 0x1f, R0 ;  /* 0x0000001fff077819 */ /* 0x000fc80000011400 */
[----:B------:R-:W-:-:S04]  /*4790*/  LEA.HI R7, R7, R0, RZ, 0x6 ;  /* 0x0000000007077211 */ /* 0x000fc800078f30ff */
[----:B------:R-:W-:Y:S01]  /*47a0*/  SHF.R.S32.HI R14, RZ, 0x6, R7 ;  /* 0x00000006ff0e7819 */ /* 0x000fe20000011407 */
[----:B------:R-:W-:Y:S06]  /*47b0*/  @!P0 BRA `(.L_x_90) ;  /* 0x0000000400d48947 */ /* 0x000fec0003800000 */
[----:B------:R-:W-:-:S13]  /*47c0*/  ISETP.GE.AND P0, PT, R2, 0x1, PT ;  /* 0x000000010200780c */ /* 0x000fda0003f06270 */
[----:B------:R-:W-:Y:S05]  /*47d0*/  @!P0 BRA `(.L_x_90) ;  /* 0x0000000400cc8947 */ /* 0x000fea0003800000 */
[----:B------:R-:W0:Y:S01]  /*47e0*/  S2R R2, SR_CgaCtaId ;  /* 0x0000000000027919 */ /* 0x000e220000008800 */
[----:B------:R-:W1:Y:S01]  /*47f0*/  LDC.64 R12, c[0x0][0x4f8] ;  /* 0x00013e00ff0c7b82 */ /* 0x000e620000000a00 */
[----:B------:R-:W-:Y:S01]  /*4800*/  ULDC.64 UR4, c[0x0][0x4c0] ;  /* 0x0001300000047ab9 */ /* 0x000fe20000000a00 */
[----:B------:R-:W-:Y:S01]  /*4810*/  LOP3.LUT P0, RZ, R8, 0x1f, RZ, 0xc0, !PT ;  /* 0x0000001f08ff7812 */ /* 0x000fe2000780c0ff */
[----:B------:R-:W-:Y:S01]  /*4820*/  IMAD.SHL.U32 R16, R16, 0x40, RZ ;  /* 0x0000004010107824 */ /* 0x000fe200078e00ff */
[----:B------:R-:W-:Y:S01]  /*4830*/  ISETP.NE.AND P2, PT, R11, RZ, PT ;  /* 0x000000ff0b00720c */ /* 0x000fe20003f45270 */
[----:B------:R-:W-:Y:S01]  /*4840*/  IMAD.SHL.U32 R9, R9, 0x40, RZ ;  /* 0x0000004009097824 */ /* 0x000fe200078e00ff */
[----:B------:R-:W-:Y:S01]  /*4850*/  ISETP.NE.OR P0, PT, R11, RZ, !P0 ;  /* 0x000000ff0b00720c */ /* 0x000fe20004705670 */
[----:B------:R-:W-:Y:S01]  /*4860*/  IMAD.MOV.U32 R4, RZ, RZ, R14 ;  /* 0x000000ffff047224 */ /* 0x000fe200078e000e */
[----:B------:R-:W2:Y:S01]  /*4870*/  LDC R0, c[0x0][0x500] ;  /* 0x00014000ff007b82 */ /* 0x000ea20000000800 */
[----:B------:R-:W-:Y:S01]  /*4880*/  LOP3.LUT R11, R6, 0x2, RZ, 0xfc, !PT ;  /* 0x00000002060b7812 */ /* 0x000fe200078efcff */
[----:B------:R-:W-:-:S02]  /*4890*/  IMAD.MOV.U32 R15, RZ, RZ, RZ ;  /* 0x000000ffff0f7224 */ /* 0x000fc400078e00ff */
[----:B-1----:R-:W-:Y:S01]  /*48a0*/  IMAD R12, R5, UR4, R12 ;  /* 0x00000004050c7c24 */ /* 0x002fe2000f8e020c */
[----:B------:R-:W-:Y:S01]  /*48b0*/  ULDC UR4, c[0x0][0x4c8] ;  /* 0x0001320000047ab9 */ /* 0x000fe20000000800 */
[----:B------:R-:W-:Y:S02]  /*48c0*/  IMAD R13, R22, UR5, R13 ;  /* 0x00000005160d7c24 */ /* 0x000fe4000f8e020d */
[----:B------:R-:W-:Y:S02]  /*48d0*/  IMAD.MOV.U32 R5, RZ, RZ, RZ ;  /* 0x000000ffff057224 */ /* 0x000fe400078e00ff */
[----:B--2---:R-:W-:Y:S02]  /*48e0*/  IMAD R10, R3, UR4, R0 ;  /* 0x00000004030a7c24 */ /* 0x004fe4000f8e0200 */
[----:B0-----:R-:W-:Y:S02]  /*48f0*/  IMAD.SHL.U32 R0, R2, 0x800, RZ ;  /* 0x0000080002007824 */ /* 0x001fe400078e00ff */
[----:B------:R-:W-:-:S02]  /*4900*/  IMAD.MOV.U32 R3, RZ, RZ, 0x1 ;  /* 0x00000001ff037424 */ /* 0x000fc400078e00ff */
[----:B------:R-:W-:Y:S01]  /*4910*/  IMAD.SHL.U32 R2, R2, 0x20, RZ ;  /* 0x0000002002027824 */ /* 0x000fe200078e00ff */
[----:B------:R-:W-:-:S07]  /*4920*/  LOP3.LUT R0, R0, 0x800, RZ, 0xc0, !PT ;  /* 0x0000080000007812 */ /* 0x000fce00078ec0ff */
.L_x_94:
[----:B------:R-:W0:Y:S01]  /*4930*/  S2R R8, SR_CgaCtaId ;  /* 0x0000000000087919 */ /* 0x000e220000008800 */
[----:B------:R-:W-:-:S04]  /*4940*/  MOV R7, 0x400 ;  /* 0x0000040000077802 */ /* 0x000fc80000000f00 */
[----:B0-----:R-:W-:Y:S02]  /*4950*/  LEA R18, R8, R7, 0x18 ;  /* 0x0000000708127211 */ /* 0x001fe400078ec0ff */
[----:B------:R-:W-:-:S03]  /*4960*/  SHF.L.U32 R7, R3, 0x1f, RZ ;  /* 0x0000001f03077819 */ /* 0x000fc600000006ff */
[----:B------:R-:W-:-:S07]  /*4970*/  IMAD R8, R5, 0x8, R18 ;  /* 0x0000000805087824 */ /* 0x000fce00078e0212 */
.L_x_91:
[----:B0-----:R0:W1:Y:S02]  /*4980*/  SYNCS.PHASECHK.TRANS64.TRYWAIT P1, [R8+URZ+0x38070], R7 ;  /* 0x03807007080075a7 */ /* 0x001064000802017f */
[----:B-1----:R-:W-:Y:S05]  /*4990*/  @!P1 NANOSLEEP.SYNCS 0x989680 ;  /* 0x009896800000995d */ /* 0x002fea0003900000 */
[----:B------:R-:W1:Y:S02]  /*49a0*/  @!P1 SYNCS.PHASECHK.TRANS64 P1, [R8+URZ+0x38070], R7 ;  /* 0x03807007080095a7 */ /* 0x000e64000802007f */
[----:B-1----:R-:W-:Y:S05]  /*49b0*/  @!P1 BRA `(.L_x_91) ;  /* 0xfffffffc00f09947 */ /* 0x002fea000383ffff */
[----:B0-----:R-:W0:Y:S02]  /*49c0*/  @!P2 LDC R7, c[0x0][0x580] ;  /* 0x00016000ff07ab82 */ /* 0x001e240000000800 */
[----:B0-----:R0:W-:Y:S02]  /*49d0*/  @!P2 SYNCS.ARRIVE.TRANS64 RZ, [R8+URZ+0x38000], R7 ;  /* 0x0380000708ffa9a7 */ /* 0x0011e4000800003f */
[----:B0-----:R-:W-:-:S04]  /*49e0*/  PRMT R7, R11, 0x9910, RZ ;  /* 0x000099100b077816 */ /* 0x001fc800000000ff */
[----:B------:R-:W-:-:S13]  /*49f0*/  ISETP.NE.AND P1, PT, R7, 0x2, PT ;  /* 0x000000020700780c */ /* 0x000fda0003f25270 */
[----:B------:R-:W-:Y:S05]  /*4a00*/  @P1 BRA `(.L_x_92) ;  /* 0x0000000000041947 */ /* 0x000fea0003800000 */
[----:B------:R-:W-:Y:S01]  /*4a10*/  BPT.TRAP 0x1 ;  /* 0x000000040000795c */ /* 0x000fe20000300000 */
.L_x_92:
[----:B------:R-:W-:Y:S05]  /*4a20*/  @P0 BRA `(.L_x_93) ;  /* 0x0000000000040947 */ /* 0x000fea0003800000 */
[----:B------:R-:W-:Y:S01]  /*4a30*/  BPT.TRAP 0x1 ;  /* 0x000000040000795c */ /* 0x000fe20000300000 */
.L_x_93:
[----:B------:R-:W-:Y:S01]  /*4a40*/  R2UR UR7, R15 ;  /* 0x000000000f0772ca */ /* 0x000fe200000e0000 */
[----:B------:R-:W-:Y:S01]  /*4a50*/  ULDC UR22, c[0x0][0x490] ;  /* 0x0001240000167ab9 */ /* 0x000fe20000000800 */
[----:B------:R-:W-:Y:S01]  /*4a60*/  R2UR UR32, R2 ;  /* 0x00000000022072ca */ /* 0x000fe200000e0000 */
[----:B------:R-:W-:Y:S01]  /*4a70*/  UISETP.NE.AND UP0, UPT, UR22, 0x1, UPT ;  /* 0x000000011600788c */ /* 0x000fe2000bf05270 */
[----:B------:R-:W-:Y:S01]  /*4a80*/  IMAD R7, R5, 0x1000, R0 ;  /* 0x0000100005077824 */ /* 0x000fe200078e0200 */
[----:B------:R-:W-:Y:S01]  /*4a90*/  ULDC UR23, c[0x0][0x49c] ;  /* 0x0001270000177ab9 */ /* 0x000fe20000000800 */
[----:B------:R-:W-:Y:S01]  /*4aa0*/  ULDC UR24, c[0x0][0x4a8] ;  /* 0x00012a0000187ab9 */ /* 0x000fe20000000800 */
[----:B------:R-:W-:Y:S01]  /*4ab0*/  UISETP.NE.AND UP1, UPT, UR23, 0x1, UPT ;  /* 0x000000011700788c */ /* 0x000fe2000bf25270 */
[----:B------:R-:W-:Y:S01]  /*4ac0*/  IMAD R7, R7, 0x2, R18 ;  /* 0x0000000207077824 */ /* 0x000fe200078e0212 */
[----:B------:R-:W-:Y:S01]  /*4ad0*/  R2UR UR14, R8 ;  /* 0x00000000080e72ca */ /* 0x000fe200000e0000 */
[----:B------:R-:W-:Y:S01]  /*4ae0*/  IMAD.MOV.U32 R8, RZ, RZ, 0x3 ;  /* 0x00000003ff087424 */ /* 0x000fe200078e00ff */
[C---:B------:R-:W-:Y:S01]  /*4af0*/  R2UR UR10, R5.reuse ;  /* 0x00000000050a72ca */ /* 0x040fe200000e0000 */
[----:B------:R-:W-:Y:S01]  /*4b00*/  ULDC.64 UR30, c[0x0][0x198] ;  /* 0x00006600001e7ab9 */ /* 0x000fe20000000a00 */
[----:B------:R-:W-:Y:S01]  /*4b10*/  USHF.L.U32 UR7, UR7, 0x6, URZ ;  /* 0x0000000607077899 */ /* 0x000fe2000800063f */
[----:B------:R-:W-:Y:S01]  /*4b20*/  R2UR UR19, R16 ;  /* 0x00000000101372ca */ /* 0x000fe200000e0000 */
[----:B------:R-:W-:Y:S01]  /*4b30*/  @UP0 ULDC UR4, c[0x0][0x494] ;  /* 0x0001250000040ab9 */ /* 0x000fe20000000800 */
[----:B------:R-:W-:Y:S01]  /*4b40*/  @UP0 ULDC UR6, c[0x0][0x498] ;  /* 0x0001260000060ab9 */ /* 0x000fe20000000800 */
[----:B------:R-:W-:Y:S01]  /*4b50*/  ULOP3.LUT UR32, UR7, 0x20, UR32, 0xf8, !UPT ;  /* 0x0000002007207892 */ /* 0x000fe2000f8ef820 */
[C---:B------:R-:W-:Y:S01]  /*4b60*/  ISETP.GT.AND P3, PT, R4.reuse, 0x1, PT ;  /* 0x000000010400780c */ /* 0x040fe20003f64270 */
[----:B------:R-:W-:Y:S01]  /*4b70*/  @UP1 ULDC.64 UR8, c[0x0][0x4a0] ;  /* 0x0001280000081ab9 */ /* 0x000fe20000000a00 */
[----:B------:R-:W-:Y:S01]  /*4b80*/  UIADD3 UR28, UP2, UR30, 0x1f0, URZ ;  /* 0x000001f01e1c7890 */ /* 0x000fe2000ff5e03f */
[----:B------:R-:W-:Y:S01]  /*4b90*/  VIADD R5, R5, 0x1 ;  /* 0x0000000105057836 */ /* 0x000fe20000000000 */
[----:B------:R-:W-:Y:S01]  /*4ba0*/  UIMAD.WIDE.U32 UR4, UR32, UR4, URZ ;  /* 0x00000004200472a5 */ /* 0x000fe2000f8e003f */
[----:B------:R-:W-:Y:S01]  /*4bb0*/  VIADD R4, R4, 0xffffffff ;  /* 0xffffffff04047836 */ /* 0x000fe20000000000 */
[----:B------:R-:W-:Y:S01]  /*4bc0*/  UMOV UR11, UR32 ;  /* 0x00000020000b7c82 */ /* 0x000fe20008000000 */
[----:B------:R-:W-:Y:S01]  /*4bd0*/  UMOV UR16, 0x0 ;  /* 0x0000000000107882 */ /* 0x000fe20000000000 */
[----:B------:R-:W-:Y:S01]  /*4be0*/  @UP0 USHF.R.U32.HI UR11, URZ, UR6, UR5 ;  /* 0x000000063f0b0299 */ /* 0x000fe20008011605 */
[----:B------:R-:W-:Y:S01]  /*4bf0*/  R2UR UR6, R7 ;  /* 0x00000000070672ca */ /* 0x000fe200000e0000 */
[----:B------:R-:W-:Y:S01]  /*4c00*/  UISETP.NE.AND UP0, UPT, UR24, 0x1, UPT ;  /* 0x000000011800788c */ /* 0x000fe2000bf05270 */
[----:B------:R-:W-:Y:S01]  /*4c10*/  IMAD.U32 R7, R13, 0x20, R12 ;  /* 0x000000200d077824 */ /* 0x000fe200078e000c */
[----:B------:R-:W-:Y:S01]  /*4c20*/  UIMAD.WIDE.U32 UR4, UR11, UR8, URZ ;  /* 0x000000080b0472a5 */ /* 0x000fe2000f8e003f */
[----:B------:R-:W-:Y:S01]  /*4c30*/  ISETP.NE.AND P1, PT, R5, 0xe, PT ;  /* 0x0000000e0500780c */ /* 0x000fe20003f25270 */
[----:B------:R-:W-:Y:S01]  /*4c40*/  UIADD3 UR26, -UR11, URZ, URZ ;  /* 0x0000003f0b1a7290 */ /* 0x000fe2000fffe13f */
[----:B------:R-:W-:Y:S01]  /*4c50*/  IMAD.U32 R7, R10, 0x400, R7 ;  /* 0x000004000a077824 */ /* 0x000fe200078e0007 */
[----:B------:R-:W-:Y:S01]  /*4c60*/  UMOV UR15, UR11 ;  /* 0x0000000b000f7c82 */ /* 0x000fe20008000000 */
[----:B------:R-:W-:Y:S01]  /*4c70*/  @UP1 USHF.R.U32.HI UR15, URZ, UR9, UR5 ;  /* 0x000000093f0f1299 */ /* 0x000fe20008011605 */
[----:B------:R-:W-:Y:S01]  /*4c80*/  VIADD R15, R15, 0x1 ;  /* 0x000000010f0f7836 */ /* 0x000fe20000000000 */
[----:B------:R-:W-:Y:S01]  /*4c90*/  R2UR UR4, R18 ;  /* 0x00000000120472ca */ /* 0x000fe200000e0000 */
[----:B------:R-:W-:Y:S01]  /*4ca0*/  UIADD3 UR18, UP1, UR30, 0xf0, URZ ;  /* 0x000000f01e127890 */ /* 0x000fe2000ff3e03f */
[----:B------:R-:W-:Y:S01]  /*4cb0*/  R2UR UR33, R7 ;  /* 0x00000000072172ca */ /* 0x000fe200000e0000 */
[----:B------:R-:W-:Y:S01]  /*4cc0*/  @UP0 ULDC UR20, c[0x0][0x4ac] ;  /* 0x00012b0000140ab9 */ /* 0x000fe20000000800 */
[----:B------:R-:W-:Y:S01]  /*4cd0*/  PRMT R7, R8, 0x7610, R7 ;  /* 0x0000761008077816 */ /* 0x000fe20000000007 */
[----:B------:R-:W-:Y:S01]  /*4ce0*/  UIMAD.WIDE.U32 UR20, UR15, UR20, URZ ;  /* 0x000000140f1472a5 */ /* 0x000fe2000f8e003f */
[----:B------:R-:W-:Y:S01]  /*4cf0*/  SEL R8, RZ, 0x1, P1 ;  /* 0x00000001ff087807 */ /* 0x000fe20000800000 */
[----:B------:R-:W-:Y:S01]  /*4d00*/  UIADD3 UR30, UR6, 0x1c000, URZ ;  /* 0x0001c000061e7890 */ /* 0x000fe2000fffe03f */
[----:B------:R-:W-:Y:S01]  /*4d10*/  R2UR UR6, R9 ;  /* 0x00000000090672ca */ /* 0x000fe200000e0000 */
[----:B------:R-:W-:Y:S01]  /*4d20*/  UIADD3 UR5, UR14, 0x38000, URZ ;  /* 0x000380000e057890 */ /* 0x000fe2000fffe03f */
[----:B------:R-:W-:Y:S01]  /*4d30*/  R2UR UR34, R7 ;  /* 0x00000000072272ca */ /* 0x000fe200000e0000 */
[----:B------:R-:W-:Y:S01]  /*4d40*/  @UP0 ULDC UR25, c[0x0][0x4b0] ;  /* 0x00012c0000190ab9 */ /* 0x000fe20000000800 */
[----:B------:R-:W-:Y:S01]  /*4d50*/  UMOV UR14, UR15 ;  /* 0x0000000f000e7c82 */ /* 0x000fe20008000000 */
[----:B------:R-:W-:Y:S01]  /*4d60*/  ULEA UR4, UR10, UR4, 0xd ;  /* 0x000000040a047291 */ /* 0x000fe2000f8e683f */
[----:B------:R-:W-:Y:S01]  /*4d70*/  LOP3.LUT R3, R3, R8, RZ, 0x3c, !PT ;  /* 0x0000000803037212 */ /* 0x000fe200078e3cff */
[----:B------:R-:W-:Y:S01]  /*4d80*/  @UP0 USHF.R.U32.HI UR14, URZ, UR25, UR21 ;  /* 0x000000193f0e0299 */ /* 0x000fe20008011615 */
[----:B------:R-:W-:Y:S01]  /*4d90*/  SEL R5, R5, RZ, P1 ;  /* 0x000000ff05057207 */ /* 0x000fe20000800000 */
[----:B------:R-:W-:Y:S01]  /*4da0*/  UMOV UR10, UR19 ;  /* 0x00000013000a7c82 */ /* 0x000fe20008000000 */
[----:B------:R-:W-:-:S02]  /*4db0*/  UIADD3.X UR19, URZ, UR31, URZ, UP1, !UPT ;  /* 0x0000001f3f137290 */ /* 0x000fc40008ffe43f */
[----:B------:R-:W-:Y:S02]  /*4dc0*/  UIADD3 UR20, -UR15, URZ, URZ ;  /* 0x0000003f0f147290 */ /* 0x000fe4000fffe13f */
[----:B------:R-:W-:Y:S02]  /*4dd0*/  UIADD3 UR25, -UR14, URZ, URZ ;  /* 0x0000003f0e197290 */ /* 0x000fe4000fffe13f */
[----:B------:R-:W-:Y:S02]  /*4de0*/  UIMAD UR21, UR22, UR26, UR32 ;  /* 0x0000001a161572a4 */ /* 0x000fe4000f8e0220 */
[----:B------:R-:W-:Y:S02]  /*4df0*/  UIMAD UR20, UR23, UR20, UR11 ;  /* 0x00000014171472a4 */ /* 0x000fe4000f8e020b */
[----:B------:R-:W-:Y:S01]  /*4e00*/  UIMAD UR11, UR24, UR25, UR15 ;  /* 0x00000019180b72a4 */ /* 0x000fe2000f8e020f */
[----:B------:R-:W-:Y:S01]  /*4e10*/  UMOV UR17, 0x10000000 ;  /* 0x1000000000117882 */ /* 0x000fe20000000000 */
[----:B------:R-:W-:Y:S01]  /*4e20*/  ULDC UR27, c[0x0][0x4cc] ;  /* 0x00013300001b7ab9 */ /* 0x000fe20000000800 */
[----:B------:R-:W-:Y:S01]  /*4e30*/  ULDC UR29, c[0x0][0x4ec] ;  /* 0x00013b00001d7ab9 */ /* 0x000fe20000000800 */
[----:B------:R-:W-:Y:S01]  /*4e40*/  ULDC.64 UR12, c[0x0][0x4d0] ;  /* 0x00013400000c7ab9 */ /* 0x000fe20000000a00 */
[----:B------:R-:W-:Y:S01]  /*4e50*/  ULDC.64 UR8, c[0x0][0x4f0] ;  /* 0x00013c0000087ab9 */ /* 0x000fe20000000a00 */
[----:B------:R-:W-:Y:S01]  /*4e60*/  UIMAD UR21, UR21, UR27, UR29 ;  /* 0x0000001b151572a4 */ /* 0x000fe2000f8e021d */
[----:B------:R0:W-:Y:S01]  /*4e70*/  UTMALDG.2D [UR4], [UR18], desc[UR16] ;  /* 0x00001004120075b4 */ /* 0x0001e20008009000 */
[----:B------:R-:W-:-:S02]  /*4e80*/  UIMAD UR12, UR20, UR12, UR8 ;  /* 0x0000000c140c72a4 */ /* 0x000fc4000f8e0208 */
[----:B------:R-:W-:Y:S02]  /*4e90*/  UIMAD UR13, UR11, UR13, UR9 ;  /* 0x0000000d0b0d72a4 */ /* 0x000fe4000f8e0209 */
[----:B------:R-:W-:Y:S01]  /*4ea0*/  UIADD3.X UR29, URZ, UR31, URZ, UP2, !UPT ;  /* 0x0000001f3f1d7290 */ /* 0x000fe200097fe43f */
[----:B------:R-:W-:Y:S01]  /*4eb0*/  UMOV UR9, UR5 ;  /* 0x0000000500097c82 */ /* 0x000fe20008000000 */
[----:B------:R-:W-:Y:S01]  /*4ec0*/  UMOV UR8, UR30 ;  /* 0x0000001e00087c82 */ /* 0x000fe20008000000 */
[----:B------:R-:W-:Y:S01]  /*4ed0*/  UMOV UR11, UR21 ;  /* 0x00000015000b7c82 */ /* 0x000fe20008000000 */
[----:B0-----:R-:W-:-:S09]  /*4ee0*/  UPRMT UR4, UR33, 0x5410, UR34 ;  /* 0x0000541021047896 */ /* 0x001fd20008000022 */
[----:B------:R0:W-:Y:S02]  /*4ef0*/  UTMALDG.5D.IM2COL.MULTICAST [UR8], [UR28], UR4 ;  /* 0x000000081c0073b4 */ /* 0x0001e40008060804 */
[----:B0-----:R-:W-:Y:S05]  /*4f00*/  @P3 BRA `(.L_x_94) ;  /* 0xfffffff800883947 */ /* 0x001fea000383ffff */
.L_x_90:
[----:B------:R-:W-:Y:S05]  /*4f10*/  BSYNC B0 ;  /* 0x0000000000007941 */ /* 0x000fea0003800000 */
.L_x_89:
[----:B------:R-:W-:Y:S01]  /*4f20*/  ISETP.GE.U32.AND P0, PT, R14, 0xe, PT ;  /* 0x0000000e0e00780c */ /* 0x000fe20003f06070 */
[----:B------:R-:W-:-:S12]  /*4f30*/  IMAD.MOV.U32 R4, RZ, RZ, 0x1 ;  /* 0x00000001ff047424 */ /* 0x000fd800078e00ff */
[----:B------:R-:W-:Y:S05]  /*4f40*/  @!P0 BRA `(.L_x_95) ;  /* 0x00000000001c8947 */ /* 0x000fea0003800000 */
[----:B------:R-:W-:-:S05]  /*4f50*/  SHF.R.U32.HI R2, RZ, 0x1, R14 ;  /* 0x00000001ff027819 */ /* 0x000fca000001160e */
[----:B------:R-:W-:-:S05]  /*4f60*/  IMAD.WIDE.U32 R2, R2, -0x6db6db6d, RZ ;  /* 0x9249249302027825 */ /* 0x000fca00078e00ff */
[----:B------:R-:W-:-:S04]  /*4f70*/  SHF.R.U32.HI R0, RZ, 0x2, R3 ;  /* 0x00000002ff007819 */ /* 0x000fc80000011603 */
[----:B------:R-:W-:-:S04]  /*4f80*/  LOP3.LUT R0, R0, 0x1, RZ, 0xc0, !PT ;  /* 0x0000000100007812 */ /* 0x000fc800078ec0ff */
[----:B------:R-:W-:-:S04]  /*4f90*/  ISETP.NE.U32.AND P0, PT, R0, 0x1, PT ;  /* 0x000000010000780c */ /* 0x000fc80003f05070 */
[----:B------:R-:W-:-:S04]  /*4fa0*/  ISETP.NE.U32.AND.EX P0, PT, RZ, RZ, PT, P0 ;  /* 0x000000ffff00720c */ /* 0x000fc80003f05100 */
[----:B------:R-:W-:-:S09]  /*4fb0*/  SEL R4, RZ, 0x1, !P0 ;  /* 0x00000001ff047807 */ /* 0x000fd20004000000 */
.L_x_95:
[----:B------:R-:W-:Y:S05]  /*4fc0*/  WARPSYNC.ALL ;  /* 0x0000000000007948 */ /* 0x000fea0003800000 */
[----:B------:R-:W-:-:S13]  /*4fd0*/  ELECT P0, URZ, PT ;  /* 0x00000000003f782f */ /* 0x000fda0003800000 */
[----:B------:R-:W-:Y:S05]  /*4fe0*/  @!P0 EXIT ;  /* 0x000000000000894d */ /* 0x000fea0003800000 */
[----:B------:R-:W-:-:S04]  /*4ff0*/  LOP3.LUT R6, R6, 0x2, RZ, 0xfc, !PT ;  /* 0x0000000206067812 */ /* 0x000fc800078efcff */
[----:B------:R-:W-:-:S13]  /*5000*/  ISETP.NE.AND P0, PT, R6, 0x3, PT ;  /* 0x000000030600780c */ /* 0x000fda0003f05270 */
[----:B------:R-:W-:Y:S05]  /*5010*/  @!P0 BRA `(.L_x_96) ;  /* 0x0000000000048947 */ /* 0x000fea0003800000 */
[----:B------:R-:W-:Y:S01]  /*5020*/  BPT.TRAP 0x1 ;  /* 0x000000040000795c */ /* 0x000fe20000300000 */
.L_x_96:
[----:B------:R-:W0:Y:S01]  /*5030*/  S2R R5, SR_CgaCtaId ;  /* 0x0000000000057919 */ /* 0x000e220000008800 */
[----:B------:R-:W-:Y:S02]  /*5040*/  SHF.R.U32.HI R2, RZ, 0x1, R14 ;  /* 0x00000001ff027819 */ /* 0x000fe4000001160e */
[----:B------:R-:W-:-:S03]  /*5050*/  MOV R0, 0x400 ;  /* 0x0000040000007802 */ /* 0x000fc60000000f00 */
[----:B------:R-:W-:-:S05]  /*5060*/  IMAD.WIDE.U32 R2, R2, -0x6db6db6d, RZ ;  /* 0x9249249302027825 */ /* 0x000fca00078e00ff */
[----:B------:R-:W-:-:S05]  /*5070*/  SHF.R.U32.HI R3, RZ, 0x2, R3 ;  /* 0x00000002ff037819 */ /* 0x000fca0000011603 */
[----:B------:R-:W-:Y:S01]  /*5080*/  IMAD R3, R3, -0xe, R14 ;  /* 0xfffffff203037824 */ /* 0x000fe200078e020e */
[----:B0-----:R-:W-:Y:S02]  /*5090*/  LEA R0, R5, R0, 0x18 ;  /* 0x0000000005007211 */ /* 0x001fe400078ec0ff */
[----:B------:R-:W-:-:S03]  /*50a0*/  SHF.L.U32 R5, R4, 0x1f, RZ ;  /* 0x0000001f04057819 */ /* 0x000fc600000006ff */
[----:B------:R-:W-:-:S04]  /*50b0*/  VIADD R0, R0, 0x38070 ;  /* 0x0003807000007836 */ /* 0x000fc80000000000 */
[----:B------:R-:W-:-:S07]  /*50c0*/  IMAD R2, R3, 0x8, R0 ;  /* 0x0000000803027824 */ /* 0x000fce00078e0200 */
.L_x_97:
[----:B0-----:R0:W1:Y:S02]  /*50d0*/  SYNCS.PHASECHK.TRANS64.TRYWAIT P0, [R2+URZ], R5 ;  /* 0x00000005020075a7 */ /* 0x001064000800017f */
[----:B-1----:R-:W-:Y:S05]  /*50e0*/  @!P0 NANOSLEEP.SYNCS 0x989680 ;  /* 0x009896800000895d */ /* 0x002fea0003900000 */
[----:B------:R-:W1:Y:S02]  /*50f0*/  @!P0 SYNCS.PHASECHK.TRANS64 P0, [R2+URZ], R5 ;  /* 0x00000005020085a7 */ /* 0x000e64000800007f */
[----:B-1----:R-:W-:Y:S05]  /*5100*/  @!P0 BRA `(.L_x_97) ;  /* 0xfffffffc00f08947 */ /* 0x002fea000383ffff */
[----:B------:R-:W-:-:S05]  /*5110*/  VIADD R3, R3, 0x1 ;  /* 0x0000000103037836 */ /* 0x000fca0000000000 */
[----:B------:R-:W-:-:S04]  /*5120*/  ISETP.NE.AND P0, PT, R3, 0xe, PT ;  /* 0x0000000e0300780c */ /* 0x000fc80003f05270 */
[----:B0-----:R-:W-:Y:S02]  /*5130*/  SEL R5, RZ, 0x1, P0 ;  /* 0x00000001ff057807 */ /* 0x001fe40000000000 */
[----:B------:R-:W-:Y:S02]  /*5140*/  SEL R3, R3, RZ, P0 ;  /* 0x000000ff03037207 */ /* 0x000fe40000000000 */
[----:B------:R-:W-:-:S03]  /*5150*/  LOP3.LUT R7, R4, R5, RZ, 0x3c, !PT ;  /* 0x0000000504077212 */ /* 0x000fc600078e3cff */
[----:B------:R-:W-:Y:S01]  /*5160*/  IMAD R2, R3, 0x8, R0 ;  /* 0x0000000803027824 */ /* 0x000fe200078e0200 */
[----:B------:R-:W-:-:S07]  /*5170*/  SHF.L.U32 R5, R7, 0x1f, RZ ;  /* 0x0000001f07057819 */ /* 0x000fce00000006ff */
.L_x_98:
        /* <DEDUP_REMOVED lines=11> */
.L_x_99:
        /* <DEDUP_REMOVED lines=11> */
.L_x_100:
        /* <DEDUP_REMOVED lines=11> */
.L_x_101:
        /* <DEDUP_REMOVED lines=11> */
.L_x_102:
        /* <DEDUP_REMOVED lines=11> */
.L_x_103:
        /* <DEDUP_REMOVED lines=11> */
.L_x_104:
        /* <DEDUP_REMOVED lines=11> */
.L_x_105:
        /* <DEDUP_REMOVED lines=11> */
.L_x_106:
        /* <DEDUP_REMOVED lines=11> */
.L_x_107:
        /* <DEDUP_REMOVED lines=11> */
.L_x_108:
        /* <DEDUP_REMOVED lines=11> */
.L_x_109:
        /* <DEDUP_REMOVED lines=11> */
.L_x_110:
[----:B0-----:R0:W1:Y:S02]  /*59c0*/  SYNCS.PHASECHK.TRANS64.TRYWAIT P0, [R3+URZ], R0 ;  /* 0x00000000030075a7 */ /* 0x001064000800017f */
[----:B-1----:R-:W-:Y:S05]  /*59d0*/  @!P0 NANOSLEEP.SYNCS 0x989680 ;  /* 0x009896800000895d */ /* 0x002fea0003900000 */
[----:B------:R-:W1:Y:S02]  /*59e0*/  @!P0 SYNCS.PHASECHK.TRANS64 P0, [R3+URZ], R0 ;  /* 0x00000000030085a7 */ /* 0x000e64000800007f */
[----:B-1----:R-:W-:Y:S05]  /*59f0*/  @P0 EXIT ;  /* 0x000000000000094d */ /* 0x002fea0003800000 */
[----:B------:R-:W-:Y:S05]  /*5a00*/  BRA `(.L_x_110) ;  /* 0xfffffffc00ec7947 */ /* 0x000fea000383ffff */
.L_x_111:
[----:B------:R-:W-:-:S00]  /*5a10*/  BRA `(.L_x_111) ;  /* 0xfffffffc00fc7947 */ /* 0x000fc0000383ffff */
[----:B------:R-:W-:-:S00]  /*5a20*/  NOP ;  /* 0x0000000000007918 */ /* 0x000fc00000000000 */
        /* <DEDUP_REMOVED lines=13> */
.L_x_112:


//--------------------- .nv.shared._ZN7cutlass13device_kernelINS_4conv6kernel13ConvUniversalINS1_16ConvProblemShapeILNS1_8OperatorE2ELi3EEENS1_10collective14CollectiveConvINS1_46MainloopSm90TmaGmmaWarpSpecializedImplicitGemmILS5_2ELi14ELi3EN4cute5tupleIJNSA_1CILi2EEENSC_ILi1EEESE_EEENS1_36KernelImplicitTmaWarpSpecializedSm90ELi1EEENSB_IJNSC_ILi64EEENSB_IJSI_EEESJ_EEENS_6half_tESL_NSA_8TiledMMAINSA_8MMA_AtomIJNSA_4SM904GMMA25MMA_64x64x16_F32F16F16_SSILNSP_5MajorE1ELSR_1ELNSP_7ScaleInE1ELSS_1EEEEEENSA_6LayoutINSB_IJSE_SE_SE_EEENSB_IJNSC_ILi0EEESX_SX_EEEEENSB_IJNSA_10UnderscoreES10_S10_EEEEENS7_6detail26Sm90ImplicitGemmTileTraitsINSA_13SM90_TMA_LOADENSA_14ComposedLayoutINSA_7SwizzleILi3ELi4ELi3EEENSA_18smem_ptr_flag_bitsILi16EEENSV_INSB_IJNSB_IJSI_SE_EEENSB_IJNSC_ILi8EEES1C_EEENSB_IJSE_NSC_ILi14EEEEEEEEENSB_IJNSB_IJSE_SX_EEENSB_IJSI_NSC_ILi512EEEEEENSB_IJSX_NSC_ILi4096EEEEEEEEEEEEEvEENS14_INSA_30SM90_TMA_LOAD_IM2COL_MULTICASTES1O_vEEEENS_8epilogue10collective6detail29Sm90TmaWarpSpecializedAdapterINS1U_15DefaultEpilogueISL_NSB_IJlNSB_IJSE_lllEEESX_EEES1Z_NS1T_6thread17LinearCombinationISL_Li1EffLNS20_9ScaleType4KindE0ELNS_15FloatRoundStyleE2ESL_EENS_4gemm15EpilogueDefaultEEEEEvvEEEEvNT_6ParamsE --------------------------
	.section	.nv.shared._ZN7cutlass13device_kernelINS_4conv6kernel13ConvUniversalINS1_16ConvProblemShapeILNS1_8OperatorE2ELi3EEENS1_10collective14CollectiveConvINS1_46MainloopSm90TmaGmmaWarpSpecializedImplicitGemmILS5_2ELi14ELi3EN4cute5tupleIJNSA_1CILi2EEENSC_ILi1EEESE_EEENS1_36KernelImplicitTmaWarpSpecializedSm90ELi1EEENSB_IJNSC_ILi64EEENSB_IJSI_EEESJ_EEENS_6half_tESL_NSA_8TiledMMAINSA_8MMA_AtomIJNSA_4SM904GMMA25MMA_64x64x16_F32F16F16_SSILNSP_5MajorE1ELSR_1ELNSP_7ScaleInE1ELSS_1EEEEEENSA_6LayoutINSB_IJSE_SE_SE_EEENSB_IJNSC_ILi0EEESX_SX_EEEEENSB_IJNSA_10UnderscoreES10_S10_EEEEENS7_6detail26Sm90ImplicitGemmTileTraitsINSA_13SM90_TMA_LOADENSA_14ComposedLayoutINSA_7SwizzleILi3ELi4ELi3EEENSA_18smem_ptr_flag_bitsILi16EEENSV_INSB_IJNSB_IJSI_SE_EEENSB_IJNSC_ILi8EEES1C_EEENSB_IJSE_NSC_ILi14EEEEEEEEENSB_IJNSB_IJSE_SX_EEENSB_IJSI_NSC_ILi512EEEEEENSB_IJSX_NSC_ILi4096EEEEEEEEEEEEEvEENS14_INSA_30SM90_TMA_LOAD_IM2COL_MULTICASTES1O_vEEEENS_8epilogue10collective6detail29Sm90TmaWarpSpecializedAdapterINS1U_15DefaultEpilogueISL_NSB_IJlNSB_IJSE_lllEEESX_EEES1Z_NS1T_6thread17LinearCombinationISL_Li1EffLNS20_9ScaleType4KindE0ELNS_15FloatRoundStyleE2ESL_EENS_4gemm15EpilogueDefaultEEEEEvvEEEEvNT_6ParamsE,"aw",@nobits
	.sectionflags	@""
	.align	16
	.zero		1024


//--------------------- .nv.shared.reserved.0     --------------------------
	.section	.nv.shared.reserved.0,"aw",@nobits
	.weak		__nv_reservedSMEM_offset_0_alias
	.size		__nv_reservedSMEM_offset_0_alias, 0, 0
	.other		__nv_reservedSMEM_offset_0_alias,@"STO_CUDA_RESERVED_SHARED STV_DEFAULT"
__nv_reservedSMEM_offset_0_alias:
	.zero		0


//--------------------- .nv.global                --------------------------
	.section	.nv.global,"aw",@nobits
.nv.global:
	.type		_ZN39_INTERNAL_e39089f8_4_k_cu_26260b5b_29044cute1_E,@object
	.size		_ZN39_INTERNAL_e39089f8_4_k_cu_26260b5b_29044cute1_E,(_ZN39_INTERNAL_e39089f8_4_k_cu_26260b5b_29044cuda3std3__45__cpo6cbeginE - _ZN39_INTERNAL_e39089f8_4_k_cu_26260b5b_29044cute1_E)
_ZN39_INTERNAL_e39089f8_4_k_cu_26260b5b_29044cute1_E:
	.zero		1
	.type		_ZN39_INTERNAL_e39089f8_4_k_cu_26260b5b_29044cuda3std3__45__cpo6cbeginE,@object
	.size		_ZN39_INTERNAL_e39089f8_4_k_cu_26260b5b_29044cuda3std3__45__cpo6cbeginE,(_ZN39_INTERNAL_e39089f8_4_k_cu_26260b5b_29044cuda3std3__48in_placeE - _ZN39_INTERNAL_e39089f8_4_k_cu_26260b5b_29044cuda3std3__45__cpo6cbeginE)
_ZN39_INTERNAL_e39089f8_4_k_cu_26260b5b_29044cuda3std3__45__cpo6cbeginE:
	.zero		1
	.type		_ZN39_INTERNAL_e39089f8_4_k_cu_26260b5b_29044cuda3std3__48in_placeE,@object
	.size		_ZN39_INTERNAL_e39089f8_4_k_cu_26260b5b_29044cuda3std3__48in_placeE,(_ZN39_INTERNAL_e39089f8_4_k_cu_26260b5b_29044cuda3std6ranges3__45__cpo9iter_moveE - _ZN39_INTERNAL_e39089f8_4_k_cu_26260b5b_29044cuda3std3__48in_placeE)
_ZN39_INTERNAL_e39089f8_4_k_cu_26260b5b_29044cuda3std3__48in_placeE:
	.zero		1
	.type		_ZN39_INTERNAL_e39089f8_4_k_cu_26260b5b_29044cuda3std6ranges3__45__cpo9iter_moveE,@object
	.size		_ZN39_INTERNAL_e39089f8_4_k_cu_26260b5b_29044cuda3std6ranges3__45__cpo9iter_moveE,(_ZN39_INTERNAL_e39089f8_4_k_cu_26260b5b_29044cuda3std3__45__cpo5beginE - _ZN39_INTERNAL_e39089f8_4_k_cu_26260b5b_29044cuda3std6ranges3__45__cpo9iter_moveE)
_ZN39_INTERNAL_e39089f8_4_k_cu_26260b5b_29044cuda3std6ranges3__45__cpo9iter_moveE:
	.zero		1
	.type		_ZN39_INTERNAL_e39089f8_4_k_cu_26260b5b_29044cuda3std3__45__cpo5beginE,@object
	.size		_ZN39_INTERNAL_e39089f8_4_k_cu_26260b5b_29044cuda3std3__45__cpo5beginE,(_ZN39_INTERNAL_e39089f8_4_k_cu_26260b5b_29044cuda3std3__441_GLOBAL__N__e39089f8_4_k_cu_26260b5b_29046ignoreE - _ZN39_INTERNAL_e39089f8_4_k_cu_26260b5b_29044cuda3std3__45__cpo5beginE)
_ZN39_INTERNAL_e39089f8_4_k_cu_26260b5b_29044cuda3std3__45__cpo5beginE:
	.zero		1
	.type		_ZN39_INTERNAL_e39089f8_4_k_cu_26260b5b_29044cuda3std3__441_GLOBAL__N__e39089f8_4_k_cu_26260b5b_29046ignoreE,@object
	.size		_ZN39_INTERNAL_e39089f8_4_k_cu_26260b5b_29044cuda3std3__441_GLOBAL__N__e39089f8_4_k_cu_26260b5b_29046ignoreE,(_ZN39_INTERNAL_e39089f8_4_k_cu_26260b5b_29044cute7productE - _ZN39_INTERNAL_e39089f8_4_k_cu_26260b5b_29044cuda3std3__441_GLOBAL__N__e39089f8_4_k_cu_26260b5b_29046ignoreE)
_ZN39_INTERNAL_e39089f8_4_k_cu_26260b5b_29044cuda3std3__441_GLOBAL__N__e39089f8_4_k_cu_26260b5b_29046ignoreE:
	.zero		1
	.type		_ZN39_INTERNAL_e39089f8_4_k_cu_26260b5b_29044cute7productE,@object
	.size		_ZN39_INTERNAL_e39089f8_4_k_cu_26260b5b_29044cute7productE,(_ZN39_INTERNAL_e39089f8_4_k_cu_26260b5b_29044cuda3std3__45__cpo3endE - _ZN39_INTERNAL_e39089f8_4_k_cu_26260b5b_29044cute7productE)
_ZN39_INTERNAL_e39089f8_4_k_cu_26260b5b_29044cute7productE:
	.zero		1
	.type		_ZN39_INTERNAL_e39089f8_4_k_cu_26260b5b_29044cuda3std3__45__cpo3endE,@object
	.size		_ZN39_INTERNAL_e39089f8_4_k_cu_26260b5b_29044cuda3std3__45__cpo3endE,(_ZN39_INTERNAL_e39089f8_4_k_cu_26260b5b_29044cuda3std3__419piecewise_constructE - _ZN39_INTERNAL_e39089f8_4_k_cu_26260b5b_29044cuda3std3__45__cpo3endE)
_ZN39_INTERNAL_e39089f8_4_k_cu_26260b5b_29044cuda3std3__45__cpo3endE:
	.zero		1
	.type		_ZN39_INTERNAL_e39089f8_4_k_cu_26260b5b_29044cuda3std3__419piecewise_constructE,@object
	.size		_ZN39_INTERNAL_e39089f8_4_k_cu_26260b5b_29044cuda3std3__419piecewise_constructE,(_ZN39_INTERNAL_e39089f8_4_k_cu_26260b5b_29044cuda3std3__45__cpo4cendE - _ZN39_INTERNAL_e39089f8_4_k_cu_26260b5b_29044cuda3std3__419piecewise_constructE)
_ZN39_INTERNAL_e39089f8_4_k_cu_26260b5b_29044cuda3std3__419piecewise_constructE:
	.zero		1
	.type		_ZN39_INTERNAL_e39089f8_4_k_cu_26260b5b_29044cuda3std3__45__cpo4cendE,@object
	.size		_ZN39_INTERNAL_e39089f8_4_k_cu_26260b5b_29044cuda3std3__45__cpo4cendE,(_ZN39_INTERNAL_e39089f8_4_k_cu_26260b5b_29044cuda3std6ranges3__45__cpo4swapE - _ZN39_INTERNAL_e39089f8_4_k_cu_26260b5b_29044cuda3std3__45__cpo4cendE)
_ZN39_INTERNAL_e39089f8_4_k_cu_26260b5b_29044cuda3std3__45__cpo4cendE:
	.zero		1
	.type		_ZN39_INTERNAL_e39089f8_4_k_cu_26260b5b_29044cuda3std6ranges3__45__cpo4swapE,@object
	.size		_ZN39_INTERNAL_e39089f8_4_k_cu_26260b5b_29044cuda3std6ranges3__45__cpo4swapE,(.L_7 - _ZN39_INTERNAL_e39089f8_4_k_cu_26260b5b_29044cuda3std6ranges3__45__cpo4swapE)
_ZN39_INTERNAL_e39089f8_4_k_cu_26260b5b_29044cuda3std6ranges3__45__cpo4swapE:
	.zero		1
.L_7:


//--------------------- .nv.constant0._ZN7cutlass13device_kernelINS_4conv6kernel13ConvUniversalINS1_16ConvProblemShapeILNS1_8OperatorE2ELi3EEENS1_10collective14CollectiveConvINS1_46MainloopSm90TmaGmmaWarpSpecializedImplicitGemmILS5_2ELi14ELi3EN4cute5tupleIJNSA_1CILi2EEENSC_ILi1EEESE_EEENS1_36KernelImplicitTmaWarpSpecializedSm90ELi1EEENSB_IJNSC_ILi64EEENSB_IJSI_EEESJ_EEENS_6half_tESL_NSA_8TiledMMAINSA_8MMA_AtomIJNSA_4SM904GMMA25MMA_64x64x16_F32F16F16_SSILNSP_5MajorE1ELSR_1ELNSP_7ScaleInE1ELSS_1EEEEEENSA_6LayoutINSB_IJSE_SE_SE_EEENSB_IJNSC_ILi0EEESX_SX_EEEEENSB_IJNSA_10UnderscoreES10_S10_EEEEENS7_6detail26Sm90ImplicitGemmTileTraitsINSA_13SM90_TMA_LOADENSA_14ComposedLayoutINSA_7SwizzleILi3ELi4ELi3EEENSA_18smem_ptr_flag_bitsILi16EEENSV_INSB_IJNSB_IJSI_SE_EEENSB_IJNSC_ILi8EEES1C_EEENSB_IJSE_NSC_ILi14EEEEEEEEENSB_IJNSB_IJSE_SX_EEENSB_IJSI_NSC_ILi512EEEEEENSB_IJSX_NSC_ILi4096EEEEEEEEEEEEEvEENS14_INSA_30SM90_TMA_LOAD_IM2COL_MULTICASTES1O_vEEEENS_8epilogue10collective6detail29Sm90TmaWarpSpecializedAdapterINS1U_15DefaultEpilogueISL_NSB_IJlNSB_IJSE_lllEEESX_EEES1Z_NS1T_6thread17LinearCombinationISL_Li1EffLNS20_9ScaleType4KindE0ELNS_15FloatRoundStyleE2ESL_EENS_4gemm15EpilogueDefaultEEEEEvvEEEEvNT_6ParamsE --------------------------
	.section	.nv.constant0._ZN7cutlass13device_kernelINS_4conv6kernel13ConvUniversalINS1_16ConvProblemShapeILNS1_8OperatorE2ELi3EEENS1_10collective14CollectiveConvINS1_46MainloopSm90TmaGmmaWarpSpecializedImplicitGemmILS5_2ELi14ELi3EN4cute5tupleIJNSA_1CILi2EEENSC_ILi1EEESE_EEENS1_36KernelImplicitTmaWarpSpecializedSm90ELi1EEENSB_IJNSC_ILi64EEENSB_IJSI_EEESJ_EEENS_6half_tESL_NSA_8TiledMMAINSA_8MMA_AtomIJNSA_4SM904GMMA25MMA_64x64x16_F32F16F16_SSILNSP_5MajorE1ELSR_1ELNSP_7ScaleInE1ELSS_1EEEEEENSA_6LayoutINSB_IJSE_SE_SE_EEENSB_IJNSC_ILi0EEESX_SX_EEEEENSB_IJNSA_10UnderscoreES10_S10_EEEEENS7_6detail26Sm90ImplicitGemmTileTraitsINSA_13SM90_TMA_LOADENSA_14ComposedLayoutINSA_7SwizzleILi3ELi4ELi3EEENSA_18smem_ptr_flag_bitsILi16EEENSV_INSB_IJNSB_IJSI_SE_EEENSB_IJNSC_ILi8EEES1C_EEENSB_IJSE_NSC_ILi14EEEEEEEEENSB_IJNSB_IJSE_SX_EEENSB_IJSI_NSC_ILi512EEEEEENSB_IJSX_NSC_ILi4096EEEEEEEEEEEEEvEENS14_INSA_30SM90_TMA_LOAD_IM2COL_MULTICASTES1O_vEEEENS_8epilogue10collective6detail29Sm90TmaWarpSpecializedAdapterINS1U_15DefaultEpilogueISL_NSB_IJlNSB_IJSE_lllEEESX_EEES1Z_NS1T_6thread17LinearCombinationISL_Li1EffLNS20_9ScaleType4KindE0ELNS_15FloatRoundStyleE2ESL_EENS_4gemm15EpilogueDefaultEEEEEvvEEEEvNT_6ParamsE,"a",@progbits
	.sectionflags	@""
	.align	4
.nv.constant0._ZN7cutlass13device_kernelINS_4conv6kernel13ConvUniversalINS1_16ConvProblemShapeILNS1_8OperatorE2ELi3EEENS1_10collective14CollectiveConvINS1_46MainloopSm90TmaGmmaWarpSpecializedImplicitGemmILS5_2ELi14ELi3EN4cute5tupleIJNSA_1CILi2EEENSC_ILi1EEESE_EEENS1_36KernelImplicitTmaWarpSpecializedSm90ELi1EEENSB_IJNSC_ILi64EEENSB_IJSI_EEESJ_EEENS_6half_tESL_NSA_8TiledMMAINSA_8MMA_AtomIJNSA_4SM904GMMA25MMA_64x64x16_F32F16F16_SSILNSP_5MajorE1ELSR_1ELNSP_7ScaleInE1ELSS_1EEEEEENSA_6LayoutINSB_IJSE_SE_SE_EEENSB_IJNSC_ILi0EEESX_SX_EEEEENSB_IJNSA_10UnderscoreES10_S10_EEEEENS7_6detail26Sm90ImplicitGemmTileTraitsINSA_13SM90_TMA_LOADENSA_14ComposedLayoutINSA_7SwizzleILi3ELi4ELi3EEENSA_18smem_ptr_flag_bitsILi16EEENSV_INSB_IJNSB_IJSI_SE_EEENSB_IJNSC_ILi8EEES1C_EEENSB_IJSE_NSC_ILi14EEEEEEEEENSB_IJNSB_IJSE_SX_EEENSB_IJSI_NSC_ILi512EEEEEENSB_IJSX_NSC_ILi4096EEEEEEEEEEEEEvEENS14_INSA_30SM90_TMA_LOAD_IM2COL_MULTICASTES1O_vEEEENS_8epilogue10collective6detail29Sm90TmaWarpSpecializedAdapterINS1U_15DefaultEpilogueISL_NSB_IJlNSB_IJSE_lllEEESX_EEES1Z_NS1T_6thread17LinearCombinationISL_Li1EffLNS20_9ScaleType4KindE0ELNS_15FloatRoundStyleE2ESL_EENS_4gemm15EpilogueDefaultEEEEEvvEEEEvNT_6ParamsE:
	.zero		1664


//--------------------- SYMBOLS --------------------------

	.type		.nv.reservedSmem.offset0,@object
	.size		.nv.reservedSmem.offset0,0x4
